// auto-generated by cutlass_sweep.gemm — config: {"arch": "sm_90", "cluster_m": 1, "cluster_n": 2, "dtype": "fp16", "stages": 0, "tile_k": 128, "tile_m": 256, "tile_n": 128}
#include "cutlass/cutlass.h"
#include "cutlass/gemm/collective/collective_builder.hpp"
#include "cutlass/gemm/device/gemm_universal_adapter.h"
#include "cutlass/gemm/kernel/gemm_universal.hpp"
#include "cutlass/epilogue/collective/collective_builder.hpp"

using ElemA = cutlass::half_t;
using ElemB = cutlass::half_t;
using ElemCD = cutlass::half_t;
using Acc  = float;
using TileShape    = cute::Shape<cute::_256, cute::_128, cute::_128>;
using ClusterShape = cute::Shape<cute::_1, cute::_2, cute::_1>;

using CollectiveEpilogue = typename cutlass::epilogue::collective::CollectiveBuilder<
    cutlass::arch::Sm90, cutlass::arch::OpClassTensorOp,
    TileShape, ClusterShape,
    cutlass::epilogue::collective::EpilogueTileAuto,
    Acc, Acc,
    ElemCD, cutlass::layout::RowMajor, 128 / cutlass::sizeof_bits<ElemCD>::value,
    ElemCD, cutlass::layout::RowMajor, 128 / cutlass::sizeof_bits<ElemCD>::value,
    cutlass::epilogue::collective::EpilogueScheduleAuto
  >::CollectiveOp;

using CollectiveMainloop = typename cutlass::gemm::collective::CollectiveBuilder<
    cutlass::arch::Sm90, cutlass::arch::OpClassTensorOp,
    ElemA, cutlass::layout::RowMajor, 128 / cutlass::sizeof_bits<ElemA>::value,
    ElemB, cutlass::layout::ColumnMajor, 128 / cutlass::sizeof_bits<ElemB>::value,
    Acc,
    TileShape, ClusterShape,
    cutlass::gemm::collective::StageCountAutoCarveout<static_cast<int>(sizeof(typename CollectiveEpilogue::SharedStorage))>,
    cutlass::gemm::collective::KernelScheduleAuto
  >::CollectiveOp;

using GemmKernel = cutlass::gemm::kernel::GemmUniversal<
    cute::Shape<int,int,int,int>,
    CollectiveMainloop,
    CollectiveEpilogue
>;
using Gemm = cutlass::gemm::device::GemmUniversalAdapter<GemmKernel>;

// Force the device kernel symbol into the cubin without needing a host main.
auto* _anchor = &cutlass::device_kernel<GemmKernel>;


// ===== COMPILED SASS (sm_90a) =====

	.target	sm_90a

	.elftype	@"ET_EXEC"


//--------------------- .note.nv.tkinfo           --------------------------
	.section	.note.nv.tkinfo,"",@"SHT_NOTE"
	.sectionflags	@"SHF_NOTE_NV_TKINFO"
	.tkinfo
        /*0018*/ 	.word	0x00000002
        /*0030*/ 	.string	""
        /*0030*/ 	.string	"ptxas"
        /*0030*/ 	.string	"Cuda compilation tools, release 13.0, V13.0.88"
        /*0030*/ 	.string	"Build cuda_13.0.r13.0/compiler.36424714_0"
        /*0030*/ 	.string	"-arch sm_90a -m 64 "



//--------------------- .note.nv.cuinfo           --------------------------
	.section	.note.nv.cuinfo,"",@"SHT_NOTE"
	.sectionflags	@"SHF_NOTE_NV_CUINFO"
        /*0018*/ 	.short	0x0002
        /*001a*/ 	.short	0x005a
        /*001c*/ 	.short	0x0082
	.zero		2


//--------------------- .nv.info                  --------------------------
	.section	.nv.info,"",@"SHT_CUDA_INFO"
	.align	4


	//----- nvinfo : EIATTR_REGCOUNT
	.align		4
        /*0000*/ 	.byte	0x04, 0x2f
        /*0002*/ 	.short	(.L_15 - .L_14)
	.align		4
.L_14:
        /*0004*/ 	.word	index@(_ZN7cutlass13device_kernelINS_4gemm6kernel13GemmUniversalIN4cute5tupleIJiiiiEEENS1_10collective13CollectiveMmaINS1_34MainloopSm90TmaGmmaWarpSpecializedILi2ENS5_IJNS4_1CILi1EEENSA_ILi2EEESB_EEENS1_35KernelTmaWarpSpecializedCooperativeEEENS5_IJNSA_ILi256EEENSA_ILi128EEESH_EEENS_6half_tENS5_IJlSB_lEEESJ_SK_NS4_8TiledMMAINS4_8MMA_AtomIJNS4_4SM904GMMA26MMA_64x128x16_F32F16F16_SSILNSO_5MajorE0ELSQ_0ELNSO_7ScaleInE1ELSR_1EEEEEENS4_6LayoutINS5_IJSC_SB_SB_EEENS5_IJSB_NSA_ILi0EEESW_EEEEENS5_IJNS4_10UnderscoreESZ_SZ_EEEEENS4_23SM90_TMA_LOAD_MULTICASTENS4_14ComposedLayoutINS4_7SwizzleILi3ELi4ELi3EEENS4_18smem_ptr_flag_bitsILi16EEENSU_INS5_IJNSA_ILi8EEENSA_ILi64EEEEEENS5_IJS19_SB_EEEEEEEvNS4_8identityENS4_13SM90_TMA_LOADES1D_vS1E_EENS_8epilogue10collective6detail29Sm90TmaWarpSpecializedAdapterINS1I_15DefaultEpilogueISJ_SK_SK_NS1H_6thread17LinearCombinationISJ_Li1EffLNS1M_9ScaleType4KindE0ELNS_15FloatRoundStyleE2ESJ_EENS1_15EpilogueDefaultEEEEEvvEEEEvNT_6ParamsE)
        /*0008*/ 	.word	0x000000a8


	//----- nvinfo : EIATTR_FRAME_SIZE
	.align		4
.L_15:
        /*000c*/ 	.byte	0x04, 0x11
        /*000e*/ 	.short	(.L_17 - .L_16)
	.align		4
.L_16:
        /*0010*/ 	.word	index@(_ZN7cutlass13device_kernelINS_4gemm6kernel13GemmUniversalIN4cute5tupleIJiiiiEEENS1_10collective13CollectiveMmaINS1_34MainloopSm90TmaGmmaWarpSpecializedILi2ENS5_IJNS4_1CILi1EEENSA_ILi2EEESB_EEENS1_35KernelTmaWarpSpecializedCooperativeEEENS5_IJNSA_ILi256EEENSA_ILi128EEESH_EEENS_6half_tENS5_IJlSB_lEEESJ_SK_NS4_8TiledMMAINS4_8MMA_AtomIJNS4_4SM904GMMA26MMA_64x128x16_F32F16F16_SSILNSO_5MajorE0ELSQ_0ELNSO_7ScaleInE1ELSR_1EEEEEENS4_6LayoutINS5_IJSC_SB_SB_EEENS5_IJSB_NSA_ILi0EEESW_EEEEENS5_IJNS4_10UnderscoreESZ_SZ_EEEEENS4_23SM90_TMA_LOAD_MULTICASTENS4_14ComposedLayoutINS4_7SwizzleILi3ELi4ELi3EEENS4_18smem_ptr_flag_bitsILi16EEENSU_INS5_IJNSA_ILi8EEENSA_ILi64EEEEEENS5_IJS19_SB_EEEEEEEvNS4_8identityENS4_13SM90_TMA_LOADES1D_vS1E_EENS_8epilogue10collective6detail29Sm90TmaWarpSpecializedAdapterINS1I_15DefaultEpilogueISJ_SK_SK_NS1H_6thread17LinearCombinationISJ_Li1EffLNS1M_9ScaleType4KindE0ELNS_15FloatRoundStyleE2ESJ_EENS1_15EpilogueDefaultEEEEEvvEEEEvNT_6ParamsE)
        /*0014*/ 	.word	0x00000000


	//----- nvinfo : EIATTR_MIN_STACK_SIZE
	.align		4
.L_17:
        /*0018*/ 	.byte	0x04, 0x12
        /*001a*/ 	.short	(.L_19 - .L_18)
	.align		4
.L_18:
        /*001c*/ 	.word	index@(_ZN7cutlass13device_kernelINS_4gemm6kernel13GemmUniversalIN4cute5tupleIJiiiiEEENS1_10collective13CollectiveMmaINS1_34MainloopSm90TmaGmmaWarpSpecializedILi2ENS5_IJNS4_1CILi1EEENSA_ILi2EEESB_EEENS1_35KernelTmaWarpSpecializedCooperativeEEENS5_IJNSA_ILi256EEENSA_ILi128EEESH_EEENS_6half_tENS5_IJlSB_lEEESJ_SK_NS4_8TiledMMAINS4_8MMA_AtomIJNS4_4SM904GMMA26MMA_64x128x16_F32F16F16_SSILNSO_5MajorE0ELSQ_0ELNSO_7ScaleInE1ELSR_1EEEEEENS4_6LayoutINS5_IJSC_SB_SB_EEENS5_IJSB_NSA_ILi0EEESW_EEEEENS5_IJNS4_10UnderscoreESZ_SZ_EEEEENS4_23SM90_TMA_LOAD_MULTICASTENS4_14ComposedLayoutINS4_7SwizzleILi3ELi4ELi3EEENS4_18smem_ptr_flag_bitsILi16EEENSU_INS5_IJNSA_ILi8EEENSA_ILi64EEEEEENS5_IJS19_SB_EEEEEEEvNS4_8identityENS4_13SM90_TMA_LOADES1D_vS1E_EENS_8epilogue10collective6detail29Sm90TmaWarpSpecializedAdapterINS1I_15DefaultEpilogueISJ_SK_SK_NS1H_6thread17LinearCombinationISJ_Li1EffLNS1M_9ScaleType4KindE0ELNS_15FloatRoundStyleE2ESJ_EENS1_15EpilogueDefaultEEEEEvvEEEEvNT_6ParamsE)
        /*0020*/ 	.word	0x00000000
.L_19:


//--------------------- .nv.compat                --------------------------
	.section	.nv.compat,"",@"SHT_CUDA_COMPAT_INFO"
	.align	4
        /*0000*/ 	.byte	0x02, 0x09, 0x01, 0x00, 0x02, 0x02, 0x04, 0x00, 0x02, 0x05, 0x05, 0x00, 0x03, 0x07, 0x01, 0x01
        /*0010*/ 	.byte	0x02, 0x03, 0x01, 0x00, 0x02, 0x06, 0x01, 0x00, 0x04, 0x0b, 0x08, 0x00, 0x00, 0x00, 0x00, 0x00
        /*0020*/ 	.byte	0x00, 0x00, 0x00, 0x00


//--------------------- .nv.info._ZN7cutlass13device_kernelINS_4gemm6kernel13GemmUniversalIN4cute5tupleIJiiiiEEENS1_10collective13CollectiveMmaINS1_34MainloopSm90TmaGmmaWarpSpecializedILi2ENS5_IJNS4_1CILi1EEENSA_ILi2EEESB_EEENS1_35KernelTmaWarpSpecializedCooperativeEEENS5_IJNSA_ILi256EEENSA_ILi128EEESH_EEENS_6half_tENS5_IJlSB_lEEESJ_SK_NS4_8TiledMMAINS4_8MMA_AtomIJNS4_4SM904GMMA26MMA_64x128x16_F32F16F16_SSILNSO_5MajorE0ELSQ_0ELNSO_7ScaleInE1ELSR_1EEEEEENS4_6LayoutINS5_IJSC_SB_SB_EEENS5_IJSB_NSA_ILi0EEESW_EEEEENS5_IJNS4_10UnderscoreESZ_SZ_EEEEENS4_23SM90_TMA_LOAD_MULTICASTENS4_14ComposedLayoutINS4_7SwizzleILi3ELi4ELi3EEENS4_18smem_ptr_flag_bitsILi16EEENSU_INS5_IJNSA_ILi8EEENSA_ILi64EEEEEENS5_IJS19_SB_EEEEEEEvNS4_8identityENS4_13SM90_TMA_LOADES1D_vS1E_EENS_8epilogue10collective6detail29Sm90TmaWarpSpecializedAdapterINS1I_15DefaultEpilogueISJ_SK_SK_NS1H_6thread17LinearCombinationISJ_Li1EffLNS1M_9ScaleType4KindE0ELNS_15FloatRoundStyleE2ESJ_EENS1_15EpilogueDefaultEEEEEvvEEEEvNT_6ParamsE --------------------------
	.section	.nv.info._ZN7cutlass13device_kernelINS_4gemm6kernel13GemmUniversalIN4cute5tupleIJiiiiEEENS1_10collective13CollectiveMmaINS1_34MainloopSm90TmaGmmaWarpSpecializedILi2ENS5_IJNS4_1CILi1EEENSA_ILi2EEESB_EEENS1_35KernelTmaWarpSpecializedCooperativeEEENS5_IJNSA_ILi256EEENSA_ILi128EEESH_EEENS_6half_tENS5_IJlSB_lEEESJ_SK_NS4_8TiledMMAINS4_8MMA_AtomIJNS4_4SM904GMMA26MMA_64x128x16_F32F16F16_SSILNSO_5MajorE0ELSQ_0ELNSO_7ScaleInE1ELSR_1EEEEEENS4_6LayoutINS5_IJSC_SB_SB_EEENS5_IJSB_NSA_ILi0EEESW_EEEEENS5_IJNS4_10UnderscoreESZ_SZ_EEEEENS4_23SM90_TMA_LOAD_MULTICASTENS4_14ComposedLayoutINS4_7SwizzleILi3ELi4ELi3EEENS4_18smem_ptr_flag_bitsILi16EEENSU_INS5_IJNSA_ILi8EEENSA_ILi64EEEEEENS5_IJS19_SB_EEEEEEEvNS4_8identityENS4_13SM90_TMA_LOADES1D_vS1E_EENS_8epilogue10collective6detail29Sm90TmaWarpSpecializedAdapterINS1I_15DefaultEpilogueISJ_SK_SK_NS1H_6thread17LinearCombinationISJ_Li1EffLNS1M_9ScaleType4KindE0ELNS_15FloatRoundStyleE2ESJ_EENS1_15EpilogueDefaultEEEEEvvEEEEvNT_6ParamsE,"",@"SHT_CUDA_INFO"
	.sectionflags	@""
	.align	4


	//----- nvinfo : EIATTR_CUDA_API_VERSION
	.align		4
        /*0000*/ 	.byte	0x04, 0x37
        /*0002*/ 	.short	(.L_21 - .L_20)
.L_20:
        /*0004*/ 	.word	0x00000082


	//----- nvinfo : EIATTR_KPARAM_INFO
	.align		4
.L_21:
        /*0008*/ 	.byte	0x04, 0x17
        /*000a*/ 	.short	(.L_23 - .L_22)
.L_22:
        /*000c*/ 	.word	0x00000000
        /*0010*/ 	.short	0x0000
        /*0012*/ 	.short	0x0070
        /*0014*/ 	.byte	0x00, 0xf0, 0x01, 0x10


	//----- nvinfo : EIATTR_SPARSE_MMA_MASK
	.align		4
.L_23:
        /*0018*/ 	.byte	0x03, 0x50
        /*001a*/ 	.short	0x0000


	//----- nvinfo : EIATTR_MAXREG_COUNT
	.align		4
        /*001c*/ 	.byte	0x03, 0x1b
        /*001e*/ 	.short	0x00a8


	//----- nvinfo : EIATTR_NUM_BARRIERS
	.align		4
        /*0020*/ 	.byte	0x02, 0x4c
        /*0022*/ 	.byte	0x01
	.zero		1


	//----- nvinfo : EIATTR_EXTERNS
	.align		4
        /*0024*/ 	.byte	0x04, 0x0f
        /*0026*/ 	.short	(.L_25 - .L_24)


	//   ....[0]....
	.align		4
.L_24:
        /*0028*/ 	.word	index@(__assertfail)


	//----- nvinfo : EIATTR_MERCURY_ISA_VERSION
	.align		4
.L_25:
        /*002c*/ 	.byte	0x03, 0x5f
        /*002e*/ 	.short	0x0101


	//----- nvinfo : EIATTR_INT_WARP_WIDE_INSTR_OFFSETS
	.align		4
        /*0030*/ 	.byte	0x04, 0x31
        /*0032*/ 	.short	(.L_27 - .L_26)


	//   ....[0]....
.L_26:
        /*0034*/ 	.word	0x000003e0


	//   ....[1]....
        /*0038*/ 	.word	0x00000400


	//   ....[2]....
        /*003c*/ 	.word	0x000005d0


	//   ....[3]....
        /*0040*/ 	.word	0x000024b0


	//----- nvinfo : EIATTR_COOP_GROUP_MASK_REGIDS
	.align		4
.L_27:
        /*0044*/ 	.byte	0x04, 0x29
        /*0046*/ 	.short	(.L_29 - .L_28)


	//   ....[0]....
.L_28:
        /*0048*/ 	.word	0xffffffff


	//   ....[1]....
        /*004c*/ 	.word	0xffffffff


	//   ....[2]....
        /*0050*/ 	.word	0xffffffff


	//   ....[3]....
        /*0054*/ 	.word	0xffffffff


	//   ....[4]....
        /*0058*/ 	.word	0xffffffff


	//   ....[5]....
        /*005c*/ 	.word	0xffffffff


	//----- nvinfo : EIATTR_COOP_GROUP_INSTR_OFFSETS
	.align		4
.L_29:
        /*0060*/ 	.byte	0x04, 0x28
        /*0062*/ 	.short	(.L_31 - .L_30)


	//   ....[0]....
.L_30:
        /*0064*/ 	.word	0x00000060


	//   ....[1]....
        /*0068*/ 	.word	0x00000070


	//   ....[2]....
        /*006c*/ 	.word	0x00000130


	//   ....[3]....
        /*0070*/ 	.word	0x00000290


	//   ....[4]....
        /*0074*/ 	.word	0x00000740


	//   ....[5]....
        /*0078*/ 	.word	0x00001190


	//----- nvinfo : EIATTR_REG_RECONFIG
	.align		4
.L_31:
        /*007c*/ 	.byte	0x01, 0x54
	.zero		2


	//----- nvinfo : EIATTR_SYSCALL_OFFSETS
	.align		4
        /*0080*/ 	.byte	0x04, 0x46
        /*0082*/ 	.short	(.L_33 - .L_32)


	//   ....[0]....
.L_32:
        /*0084*/ 	.word	0x00001350


	//----- nvinfo : EIATTR_MBARRIER_INSTR_OFFSETS
	.align		4
.L_33:
        /*0088*/ 	.byte	0x04, 0x39
        /*008a*/ 	.short	(.L_35 - .L_34)


	//   ....[0]....
.L_34:
        /*008c*/ 	.word	0x00000230
        /*0090*/ 	.word	0x000000ff
        /*0094*/ 	.word	0x00000000
        /*0098*/ 	.short	0x0100
        /*009a*/ 	.byte	0x08
	.zero		1


	//   ....[1]....
        /*009c*/ 	.word	0x00000240
        /*00a0*/ 	.word	0x000000ff
        /*00a4*/ 	.word	0x00000010
        /*00a8*/ 	.short	0x0100
        /*00aa*/ 	.byte	0x08
	.zero		1


	//   ....[2]....
        /*00ac*/ 	.word	0x00000250
        /*00b0*/ 	.word	0x000000ff
        /*00b4*/ 	.word	0x00000008
        /*00b8*/ 	.short	0x0100
        /*00ba*/ 	.byte	0x08
	.zero		1


	//   ....[3]....
        /*00bc*/ 	.word	0x00000260
        /*00c0*/ 	.word	0x000000ff
        /*00c4*/ 	.word	0x00000018
        /*00c8*/ 	.short	0x0100
        /*00ca*/ 	.byte	0x08
	.zero		1


	//   ....[4]....
        /*00cc*/ 	.word	0x00000650
        /*00d0*/ 	.word	0x000000ff
        /*00d4*/ 	.word	0x00000030
        /*00d8*/ 	.short	0x0100
        /*00da*/ 	.byte	0x06
	.zero		1


	//   ....[5]....
        /*00dc*/ 	.word	0x000006e0
        /*00e0*/ 	.word	0x000000ff
        /*00e4*/ 	.word	0x00000038
        /*00e8*/ 	.short	0x0100
        /*00ea*/ 	.byte	0x06
	.zero		1


	//   ....[6]....
        /*00ec*/ 	.word	0x00001410
        /*00f0*/ 	.word	0x00000003
        /*00f4*/ 	.word	0x00000000
        /*00f8*/ 	.short	0x010a
        /*00fa*/ 	.byte	0x3f
	.zero		1


	//   ....[7]....
        /*00fc*/ 	.word	0x00001450
        /*0100*/ 	.word	0x00000003
        /*0104*/ 	.word	0x00000000
        /*0108*/ 	.short	0x010a
        /*010a*/ 	.byte	0x3f
	.zero		1


	//   ....[8]....
        /*010c*/ 	.word	0x00001c70
        /*0110*/ 	.word	0x00000005
        /*0114*/ 	.word	0x00000000
        /*0118*/ 	.short	0x010a
        /*011a*/ 	.byte	0x3f
	.zero		1


	//   ....[9]....
        /*011c*/ 	.word	0x00001cb0
        /*0120*/ 	.word	0x00000005
        /*0124*/ 	.word	0x00000000
        /*0128*/ 	.short	0x010a
        /*012a*/ 	.byte	0x3f
	.zero		1


	//   ....[10]....
        /*012c*/ 	.word	0x00002350
        /*0130*/ 	.word	0x00000005
        /*0134*/ 	.word	0x00000000
        /*0138*/ 	.short	0x0101
        /*013a*/ 	.byte	0x3f
	.zero		1


	//   ....[11]....
        /*013c*/ 	.word	0x00002530
        /*0140*/ 	.word	0x00000003
        /*0144*/ 	.word	0x00000000
        /*0148*/ 	.short	0x0101
        /*014a*/ 	.byte	0x3f
	.zero		1


	//   ....[12]....
        /*014c*/ 	.word	0x0000bd80
        /*0150*/ 	.word	0x00000016
        /*0154*/ 	.word	0x00000010
        /*0158*/ 	.short	0x010a
        /*015a*/ 	.byte	0x3f
	.zero		1


	//   ....[13]....
        /*015c*/ 	.word	0x0000c210
        /*0160*/ 	.word	0x00000005
        /*0164*/ 	.word	0x00000038
        /*0168*/ 	.short	0x0101
        /*016a*/ 	.byte	0x3f
	.zero		1


	//   ....[14]....
        /*016c*/ 	.word	0x0000c920
        /*0170*/ 	.word	0x00000007
        /*0174*/ 	.word	0x00000000
        /*0178*/ 	.short	0x010a
        /*017a*/ 	.byte	0x3f
	.zero		1


	//   ....[15]....
        /*017c*/ 	.word	0x0000c9a0
        /*0180*/ 	.word	0x00000003
        /*0184*/ 	.word	0x00000000
        /*0188*/ 	.short	0x010a
        /*018a*/ 	.byte	0x3f
	.zero		1


	//   ....[16]....
        /*018c*/ 	.word	0x0000ca00
        /*0190*/ 	.word	0x00000003
        /*0194*/ 	.word	0x00000000
        /*0198*/ 	.short	0x010a
        /*019a*/ 	.byte	0x3f
	.zero		1


	//   ....[17]....
        /*019c*/ 	.word	0x0000ca50
        /*01a0*/ 	.word	0x00000005
        /*01a4*/ 	.word	0x00000000
        /*01a8*/ 	.short	0x010a
        /*01aa*/ 	.byte	0x3f
	.zero		1


	//   ....[18]....
        /*01ac*/ 	.word	0x0000cb20
        /*01b0*/ 	.word	0x00000016
        /*01b4*/ 	.word	0x00000010
        /*01b8*/ 	.short	0x010a
        /*01ba*/ 	.byte	0x3f
	.zero		1


	//   ....[19]....
        /*01bc*/ 	.word	0x0000cbf0
        /*01c0*/ 	.word	0x00000007
        /*01c4*/ 	.word	0x00000000
        /*01c8*/ 	.short	0x010a
        /*01ca*/ 	.byte	0x3f
	.zero		1


	//----- nvinfo : EIATTR_NUM_MBARRIERS
	.align		4
.L_35:
        /*01cc*/ 	.byte	0x03, 0x38
        /*01ce*/ 	.short	0x0006


	//----- nvinfo : EIATTR_EXIT_INSTR_OFFSETS
	.align		4
        /*01d0*/ 	.byte	0x04, 0x1c
        /*01d2*/ 	.short	(.L_37 - .L_36)


	//   ....[0]....
.L_36:
        /*01d4*/ 	.word	0x000008a0


	//   ....[1]....
        /*01d8*/ 	.word	0x000010c0


	//   ....[2]....
        /*01dc*/ 	.word	0x0000b4a0


	//   ....[3]....
        /*01e0*/ 	.word	0x0000ba00


	//   ....[4]....
        /*01e4*/ 	.word	0x0000c9f0


	//----- nvinfo : EIATTR_MAX_THREADS
	.align		4
.L_37:
        /*01e8*/ 	.byte	0x04, 0x05
        /*01ea*/ 	.short	(.L_39 - .L_38)
.L_38:
        /*01ec*/ 	.word	0x00000180
        /*01f0*/ 	.word	0x00000001
        /*01f4*/ 	.word	0x00000001


	//----- nvinfo : EIATTR_CRS_STACK_SIZE
	.align		4
.L_39:
        /*01f8*/ 	.byte	0x04, 0x1e
        /*01fa*/ 	.short	(.L_41 - .L_40)
.L_40:
        /*01fc*/ 	.word	0x00000000


	//----- nvinfo : EIATTR_CBANK_PARAM_SIZE
	.align		4
.L_41:
        /*0200*/ 	.byte	0x03, 0x19
        /*0202*/ 	.short	0x0470


	//----- nvinfo : EIATTR_PARAM_CBANK
	.align		4
        /*0204*/ 	.byte	0x04, 0x0a
        /*0206*/ 	.short	(.L_43 - .L_42)
	.align		4
.L_42:
        /*0208*/ 	.word	index@(.nv.constant0._ZN7cutlass13device_kernelINS_4gemm6kernel13GemmUniversalIN4cute5tupleIJiiiiEEENS1_10collective13CollectiveMmaINS1_34MainloopSm90TmaGmmaWarpSpecializedILi2ENS5_IJNS4_1CILi1EEENSA_ILi2EEESB_EEENS1_35KernelTmaWarpSpecializedCooperativeEEENS5_IJNSA_ILi256EEENSA_ILi128EEESH_EEENS_6half_tENS5_IJlSB_lEEESJ_SK_NS4_8TiledMMAINS4_8MMA_AtomIJNS4_4SM904GMMA26MMA_64x128x16_F32F16F16_SSILNSO_5MajorE0ELSQ_0ELNSO_7ScaleInE1ELSR_1EEEEEENS4_6LayoutINS5_IJSC_SB_SB_EEENS5_IJSB_NSA_ILi0EEESW_EEEEENS5_IJNS4_10UnderscoreESZ_SZ_EEEEENS4_23SM90_TMA_LOAD_MULTICASTENS4_14ComposedLayoutINS4_7SwizzleILi3ELi4ELi3EEENS4_18smem_ptr_flag_bitsILi16EEENSU_INS5_IJNSA_ILi8EEENSA_ILi64EEEEEENS5_IJS19_SB_EEEEEEEvNS4_8identityENS4_13SM90_TMA_LOADES1D_vS1E_EENS_8epilogue10collective6detail29Sm90TmaWarpSpecializedAdapterINS1I_15DefaultEpilogueISJ_SK_SK_NS1H_6thread17LinearCombinationISJ_Li1EffLNS1M_9ScaleType4KindE0ELNS_15FloatRoundStyleE2ESJ_EENS1_15EpilogueDefaultEEEEEvvEEEEvNT_6ParamsE)
        /*020c*/ 	.short	0x0210
        /*020e*/ 	.short	0x0470


	//----- nvinfo : EIATTR_SW_WAR
	.align		4
.L_43:
        /*0210*/ 	.byte	0x04, 0x36
        /*0212*/ 	.short	(.L_45 - .L_44)
.L_44:
        /*0214*/ 	.word	0x00000008
.L_45:


//--------------------- .nv.callgraph             --------------------------
	.section	.nv.callgraph,"",@"SHT_CUDA_CALLGRAPH"
	.align	4
	.sectionentsize	8
	.align		4
        /*0000*/ 	.word	0x00000000
	.align		4
        /*0004*/ 	.word	0xffffffff
	.align		4
        /*0008*/ 	.word	index@(_ZN7cutlass13device_kernelINS_4gemm6kernel13GemmUniversalIN4cute5tupleIJiiiiEEENS1_10collective13CollectiveMmaINS1_34MainloopSm90TmaGmmaWarpSpecializedILi2ENS5_IJNS4_1CILi1EEENSA_ILi2EEESB_EEENS1_35KernelTmaWarpSpecializedCooperativeEEENS5_IJNSA_ILi256EEENSA_ILi128EEESH_EEENS_6half_tENS5_IJlSB_lEEESJ_SK_NS4_8TiledMMAINS4_8MMA_AtomIJNS4_4SM904GMMA26MMA_64x128x16_F32F16F16_SSILNSO_5MajorE0ELSQ_0ELNSO_7ScaleInE1ELSR_1EEEEEENS4_6LayoutINS5_IJSC_SB_SB_EEENS5_IJSB_NSA_ILi0EEESW_EEEEENS5_IJNS4_10UnderscoreESZ_SZ_EEEEENS4_23SM90_TMA_LOAD_MULTICASTENS4_14ComposedLayoutINS4_7SwizzleILi3ELi4ELi3EEENS4_18smem_ptr_flag_bitsILi16EEENSU_INS5_IJNSA_ILi8EEENSA_ILi64EEEEEENS5_IJS19_SB_EEEEEEEvNS4_8identityENS4_13SM90_TMA_LOADES1D_vS1E_EENS_8epilogue10collective6detail29Sm90TmaWarpSpecializedAdapterINS1I_15DefaultEpilogueISJ_SK_SK_NS1H_6thread17LinearCombinationISJ_Li1EffLNS1M_9ScaleType4KindE0ELNS_15FloatRoundStyleE2ESJ_EENS1_15EpilogueDefaultEEEEEvvEEEEvNT_6ParamsE)
	.align		4
        /*000c*/ 	.word	index@(__assertfail)
	.align		4
        /*0010*/ 	.word	0x00000000
	.align		4
        /*0014*/ 	.word	0xfffffffe
	.align		4
        /*0018*/ 	.word	0x00000000
	.align		4
        /*001c*/ 	.word	0xfffffffd
	.align		4
        /*0020*/ 	.word	0x00000000
	.align		4
        /*0024*/ 	.word	0xfffffffc


//--------------------- .nv.constant4             --------------------------
	.section	.nv.constant4,"a",@progbits
	.align	8
	.align		8
.nv.constant4:
        /*0000*/ 	.dword	__assertfail
	.align		8
        /*0008*/ 	.dword	__unnamed_1
	.align		8
        /*0010*/ 	.dword	_ZN39_INTERNAL_410326d0_4_k_cu_20ed93a9_26794cuda3std3__45__cpo5beginE
	.align		8
        /*0018*/ 	.dword	_ZN39_INTERNAL_410326d0_4_k_cu_20ed93a9_26794cuda3std3__45__cpo3endE
	.align		8
        /*0020*/ 	.dword	_ZN39_INTERNAL_410326d0_4_k_cu_20ed93a9_26794cuda3std3__45__cpo6cbeginE
	.align		8
        /*0028*/ 	.dword	_ZN39_INTERNAL_410326d0_4_k_cu_20ed93a9_26794cuda3std3__45__cpo4cendE
	.align		8
        /*0030*/ 	.dword	_ZN39_INTERNAL_410326d0_4_k_cu_20ed93a9_26794cuda3std3__441_GLOBAL__N__410326d0_4_k_cu_20ed93a9_26796ignoreE
	.align		8
        /*0038*/ 	.dword	_ZN39_INTERNAL_410326d0_4_k_cu_20ed93a9_26794cuda3std3__419piecewise_constructE
	.align		8
        /*0040*/ 	.dword	_ZN39_INTERNAL_410326d0_4_k_cu_20ed93a9_26794cuda3std3__48in_placeE
	.align		8
        /*0048*/ 	.dword	_ZN39_INTERNAL_410326d0_4_k_cu_20ed93a9_26794cuda3std6ranges3__45__cpo4swapE
	.align		8
        /*0050*/ 	.dword	_ZN39_INTERNAL_410326d0_4_k_cu_20ed93a9_26794cuda3std6ranges3__45__cpo9iter_moveE
	.align		8
        /*0058*/ 	.dword	_ZN39_INTERNAL_410326d0_4_k_cu_20ed93a9_26794cute7productE
	.align		8
        /*0060*/ 	.dword	_ZN39_INTERNAL_410326d0_4_k_cu_20ed93a9_26794cute1_E
	.align		8
        /*0068*/ 	.dword	$str$22
	.align		8
        /*0070*/ 	.dword	$str$23


//--------------------- .text._ZN7cutlass13device_kernelINS_4gemm6kernel13GemmUniversalIN4cute5tupleIJiiiiEEENS1_10collective13CollectiveMmaINS1_34MainloopSm90TmaGmmaWarpSpecializedILi2ENS5_IJNS4_1CILi1EEENSA_ILi2EEESB_EEENS1_35KernelTmaWarpSpecializedCooperativeEEENS5_IJNSA_ILi256EEENSA_ILi128EEESH_EEENS_6half_tENS5_IJlSB_lEEESJ_SK_NS4_8TiledMMAINS4_8MMA_AtomIJNS4_4SM904GMMA26MMA_64x128x16_F32F16F16_SSILNSO_5MajorE0ELSQ_0ELNSO_7ScaleInE1ELSR_1EEEEEENS4_6LayoutINS5_IJSC_SB_SB_EEENS5_IJSB_NSA_ILi0EEESW_EEEEENS5_IJNS4_10UnderscoreESZ_SZ_EEEEENS4_23SM90_TMA_LOAD_MULTICASTENS4_14ComposedLayoutINS4_7SwizzleILi3ELi4ELi3EEENS4_18smem_ptr_flag_bitsILi16EEENSU_INS5_IJNSA_ILi8EEENSA_ILi64EEEEEENS5_IJS19_SB_EEEEEEEvNS4_8identityENS4_13SM90_TMA_LOADES1D_vS1E_EENS_8epilogue10collective6detail29Sm90TmaWarpSpecializedAdapterINS1I_15DefaultEpilogueISJ_SK_SK_NS1H_6thread17LinearCombinationISJ_Li1EffLNS1M_9ScaleType4KindE0ELNS_15FloatRoundStyleE2ESJ_EENS1_15EpilogueDefaultEEEEEvvEEEEvNT_6ParamsE --------------------------
	.section	.text._ZN7cutlass13device_kernelINS_4gemm6kernel13GemmUniversalIN4cute5tupleIJiiiiEEENS1_10collective13CollectiveMmaINS1_34MainloopSm90TmaGmmaWarpSpecializedILi2ENS5_IJNS4_1CILi1EEENSA_ILi2EEESB_EEENS1_35KernelTmaWarpSpecializedCooperativeEEENS5_IJNSA_ILi256EEENSA_ILi128EEESH_EEENS_6half_tENS5_IJlSB_lEEESJ_SK_NS4_8TiledMMAINS4_8MMA_AtomIJNS4_4SM904GMMA26MMA_64x128x16_F32F16F16_SSILNSO_5MajorE0ELSQ_0ELNSO_7ScaleInE1ELSR_1EEEEEENS4_6LayoutINS5_IJSC_SB_SB_EEENS5_IJSB_NSA_ILi0EEESW_EEEEENS5_IJNS4_10UnderscoreESZ_SZ_EEEEENS4_23SM90_TMA_LOAD_MULTICASTENS4_14ComposedLayoutINS4_7SwizzleILi3ELi4ELi3EEENS4_18smem_ptr_flag_bitsILi16EEENSU_INS5_IJNSA_ILi8EEENSA_ILi64EEEEEENS5_IJS19_SB_EEEEEEEvNS4_8identityENS4_13SM90_TMA_LOADES1D_vS1E_EENS_8epilogue10collective6detail29Sm90TmaWarpSpecializedAdapterINS1I_15DefaultEpilogueISJ_SK_SK_NS1H_6thread17LinearCombinationISJ_Li1EffLNS1M_9ScaleType4KindE0ELNS_15FloatRoundStyleE2ESJ_EENS1_15EpilogueDefaultEEEEEvvEEEEvNT_6ParamsE,"ax",@progbits
	.align	128
.text._ZN7cutlass13device_kernelINS_4gemm6kernel13GemmUniversalIN4cute5tupleIJiiiiEEENS1_10collective13CollectiveMmaINS1_34MainloopSm90TmaGmmaWarpSpecializedILi2ENS5_IJNS4_1CILi1EEENSA_ILi2EEESB_EEENS1_35KernelTmaWarpSpecializedCooperativeEEENS5_IJNSA_ILi256EEENSA_ILi128EEESH_EEENS_6half_tENS5_IJlSB_lEEESJ_SK_NS4_8TiledMMAINS4_8MMA_AtomIJNS4_4SM904GMMA26MMA_64x128x16_F32F16F16_SSILNSO_5MajorE0ELSQ_0ELNSO_7ScaleInE1ELSR_1EEEEEENS4_6LayoutINS5_IJSC_SB_SB_EEENS5_IJSB_NSA_ILi0EEESW_EEEEENS5_IJNS4_10UnderscoreESZ_SZ_EEEEENS4_23SM90_TMA_LOAD_MULTICASTENS4_14ComposedLayoutINS4_7SwizzleILi3ELi4ELi3EEENS4_18smem_ptr_flag_bitsILi16EEENSU_INS5_IJNSA_ILi8EEENSA_ILi64EEEEEENS5_IJS19_SB_EEEEEEEvNS4_8identityENS4_13SM90_TMA_LOADES1D_vS1E_EENS_8epilogue10collective6detail29Sm90TmaWarpSpecializedAdapterINS1I_15DefaultEpilogueISJ_SK_SK_NS1H_6thread17LinearCombinationISJ_Li1EffLNS1M_9ScaleType4KindE0ELNS_15FloatRoundStyleE2ESJ_EENS1_15EpilogueDefaultEEEEEvvEEEEvNT_6ParamsE:
        .type           _ZN7cutlass13device_kernelINS_4gemm6kernel13GemmUniversalIN4cute5tupleIJiiiiEEENS1_10collective13CollectiveMmaINS1_34MainloopSm90TmaGmmaWarpSpecializedILi2ENS5_IJNS4_1CILi1EEENSA_ILi2EEESB_EEENS1_35KernelTmaWarpSpecializedCooperativeEEENS5_IJNSA_ILi256EEENSA_ILi128EEESH_EEENS_6half_tENS5_IJlSB_lEEESJ_SK_NS4_8TiledMMAINS4_8MMA_AtomIJNS4_4SM904GMMA26MMA_64x128x16_F32F16F16_SSILNSO_5MajorE0ELSQ_0ELNSO_7ScaleInE1ELSR_1EEEEEENS4_6LayoutINS5_IJSC_SB_SB_EEENS5_IJSB_NSA_ILi0EEESW_EEEEENS5_IJNS4_10UnderscoreESZ_SZ_EEEEENS4_23SM90_TMA_LOAD_MULTICASTENS4_14ComposedLayoutINS4_7SwizzleILi3ELi4ELi3EEENS4_18smem_ptr_flag_bitsILi16EEENSU_INS5_IJNSA_ILi8EEENSA_ILi64EEEEEENS5_IJS19_SB_EEEEEEEvNS4_8identityENS4_13SM90_TMA_LOADES1D_vS1E_EENS_8epilogue10collective6detail29Sm90TmaWarpSpecializedAdapterINS1I_15DefaultEpilogueISJ_SK_SK_NS1H_6thread17LinearCombinationISJ_Li1EffLNS1M_9ScaleType4KindE0ELNS_15FloatRoundStyleE2ESJ_EENS1_15EpilogueDefaultEEEEEvvEEEEvNT_6ParamsE,@function
        .size           _ZN7cutlass13device_kernelINS_4gemm6kernel13GemmUniversalIN4cute5tupleIJiiiiEEENS1_10collective13CollectiveMmaINS1_34MainloopSm90TmaGmmaWarpSpecializedILi2ENS5_IJNS4_1CILi1EEENSA_ILi2EEESB_EEENS1_35KernelTmaWarpSpecializedCooperativeEEENS5_IJNSA_ILi256EEENSA_ILi128EEESH_EEENS_6half_tENS5_IJlSB_lEEESJ_SK_NS4_8TiledMMAINS4_8MMA_AtomIJNS4_4SM904GMMA26MMA_64x128x16_F32F16F16_SSILNSO_5MajorE0ELSQ_0ELNSO_7ScaleInE1ELSR_1EEEEEENS4_6LayoutINS5_IJSC_SB_SB_EEENS5_IJSB_NSA_ILi0EEESW_EEEEENS5_IJNS4_10UnderscoreESZ_SZ_EEEEENS4_23SM90_TMA_LOAD_MULTICASTENS4_14ComposedLayoutINS4_7SwizzleILi3ELi4ELi3EEENS4_18smem_ptr_flag_bitsILi16EEENSU_INS5_IJNSA_ILi8EEENSA_ILi64EEEEEENS5_IJS19_SB_EEEEEEEvNS4_8identityENS4_13SM90_TMA_LOADES1D_vS1E_EENS_8epilogue10collective6detail29Sm90TmaWarpSpecializedAdapterINS1I_15DefaultEpilogueISJ_SK_SK_NS1H_6thread17LinearCombinationISJ_Li1EffLNS1M_9ScaleType4KindE0ELNS_15FloatRoundStyleE2ESJ_EENS1_15EpilogueDefaultEEEEEvvEEEEvNT_6ParamsE,(.L_x_319 - _ZN7cutlass13device_kernelINS_4gemm6kernel13GemmUniversalIN4cute5tupleIJiiiiEEENS1_10collective13CollectiveMmaINS1_34MainloopSm90TmaGmmaWarpSpecializedILi2ENS5_IJNS4_1CILi1EEENSA_ILi2EEESB_EEENS1_35KernelTmaWarpSpecializedCooperativeEEENS5_IJNSA_ILi256EEENSA_ILi128EEESH_EEENS_6half_tENS5_IJlSB_lEEESJ_SK_NS4_8TiledMMAINS4_8MMA_AtomIJNS4_4SM904GMMA26MMA_64x128x16_F32F16F16_SSILNSO_5MajorE0ELSQ_0ELNSO_7ScaleInE1ELSR_1EEEEEENS4_6LayoutINS5_IJSC_SB_SB_EEENS5_IJSB_NSA_ILi0EEESW_EEEEENS5_IJNS4_10UnderscoreESZ_SZ_EEEEENS4_23SM90_TMA_LOAD_MULTICASTENS4_14ComposedLayoutINS4_7SwizzleILi3ELi4ELi3EEENS4_18smem_ptr_flag_bitsILi16EEENSU_INS5_IJNSA_ILi8EEENSA_ILi64EEEEEENS5_IJS19_SB_EEEEEEEvNS4_8identityENS4_13SM90_TMA_LOADES1D_vS1E_EENS_8epilogue10collective6detail29Sm90TmaWarpSpecializedAdapterINS1I_15DefaultEpilogueISJ_SK_SK_NS1H_6thread17LinearCombinationISJ_Li1EffLNS1M_9ScaleType4KindE0ELNS_15FloatRoundStyleE2ESJ_EENS1_15EpilogueDefaultEEEEEvvEEEEvNT_6ParamsE)
        .other          _ZN7cutlass13device_kernelINS_4gemm6kernel13GemmUniversalIN4cute5tupleIJiiiiEEENS1_10collective13CollectiveMmaINS1_34MainloopSm90TmaGmmaWarpSpecializedILi2ENS5_IJNS4_1CILi1EEENSA_ILi2EEESB_EEENS1_35KernelTmaWarpSpecializedCooperativeEEENS5_IJNSA_ILi256EEENSA_ILi128EEESH_EEENS_6half_tENS5_IJlSB_lEEESJ_SK_NS4_8TiledMMAINS4_8MMA_AtomIJNS4_4SM904GMMA26MMA_64x128x16_F32F16F16_SSILNSO_5MajorE0ELSQ_0ELNSO_7ScaleInE1ELSR_1EEEEEENS4_6LayoutINS5_IJSC_SB_SB_EEENS5_IJSB_NSA_ILi0EEESW_EEEEENS5_IJNS4_10UnderscoreESZ_SZ_EEEEENS4_23SM90_TMA_LOAD_MULTICASTENS4_14ComposedLayoutINS4_7SwizzleILi3ELi4ELi3EEENS4_18smem_ptr_flag_bitsILi16EEENSU_INS5_IJNSA_ILi8EEENSA_ILi64EEEEEENS5_IJS19_SB_EEEEEEEvNS4_8identityENS4_13SM90_TMA_LOADES1D_vS1E_EENS_8epilogue10collective6detail29Sm90TmaWarpSpecializedAdapterINS1I_15DefaultEpilogueISJ_SK_SK_NS1H_6thread17LinearCombinationISJ_Li1EffLNS1M_9ScaleType4KindE0ELNS_15FloatRoundStyleE2ESJ_EENS1_15EpilogueDefaultEEEEEvvEEEEvNT_6ParamsE,@"STO_CUDA_ENTRY STV_DEFAULT"
_ZN7cutlass13device_kernelINS_4gemm6kernel13GemmUniversalIN4cute5tupleIJiiiiEEENS1_10collective13CollectiveMmaINS1_34MainloopSm90TmaGmmaWarpSpecializedILi2ENS5_IJNS4_1CILi1EEENSA_ILi2EEESB_EEENS1_35KernelTmaWarpSpecializedCooperativeEEENS5_IJNSA_ILi256EEENSA_ILi128EEESH_EEENS_6half_tENS5_IJlSB_lEEESJ_SK_NS4_8TiledMMAINS4_8MMA_AtomIJNS4_4SM904GMMA26MMA_64x128x16_F32F16F16_SSILNSO_5MajorE0ELSQ_0ELNSO_7ScaleInE1ELSR_1EEEEEENS4_6LayoutINS5_IJSC_SB_SB_EEENS5_IJSB_NSA_ILi0EEESW_EEEEENS5_IJNS4_10UnderscoreESZ_SZ_EEEEENS4_23SM90_TMA_LOAD_MULTICASTENS4_14ComposedLayoutINS4_7SwizzleILi3ELi4ELi3EEENS4_18smem_ptr_flag_bitsILi16EEENSU_INS5_IJNSA_ILi8EEENSA_ILi64EEEEEENS5_IJS19_SB_EEEEEEEvNS4_8identityENS4_13SM90_TMA_LOADES1D_vS1E_EENS_8epilogue10collective6detail29Sm90TmaWarpSpecializedAdapterINS1I_15DefaultEpilogueISJ_SK_SK_NS1H_6thread17LinearCombinationISJ_Li1EffLNS1M_9ScaleType4KindE0ELNS_15FloatRoundStyleE2ESJ_EENS1_15EpilogueDefaultEEEEEvvEEEEvNT_6ParamsE:
[----:B------:R-:W0:Y:S01]  /*0000*/  LDC R1, c[0x0][0x28] ;  /* 0x00000a00ff017b82 */ /* 0x000e220000000800 */
[----:B------:R-:W1:Y:S01]  /*0010*/  S2R R18, SR_TID.X ;  /* 0x0000000000127919 */ /* 0x000e620000002100 */
[----:B------:R-:W-:Y:S01]  /*0020*/  ELECT P0, URZ, PT ;  /* 0x00000000003f782f */ /* 0x000fe20003800000 */
[----:B------:R-:W-:Y:S01]  /*0030*/  BSSY B0, `(.L_x_0) ;  /* 0x000000f000007945 */ /* 0x000fe20003800000 */
[--C-:B-1----:R-:W-:Y:S02]  /*0040*/  SHF.R.U32.HI R0, RZ, 0x5, R18.reuse ;  /* 0x00000005ff007819 */ /* 0x102fe40000011612 */
[----:B------:R-:W-:-:S03]  /*0050*/  SHF.R.U32.HI R3, RZ, 0x7, R18 ;  /* 0x00000007ff037819 */ /* 0x000fc60000011612 */
[----:B------:R-:W1:Y:S04]  /*0060*/  SHFL.IDX PT, R2, R0, RZ, 0x1f ;  /* 0x00001fff00027589 */ /* 0x000e6800000e0000 */
[----:B------:R2:W3:Y:S01]  /*0070*/  SHFL.IDX PT, R5, R3, RZ, 0x1f ;  /* 0x00001fff03057589 */ /* 0x0004e200000e0000 */
[----:B-1----:R-:W-:-:S13]  /*0080*/  ISETP.NE.OR P0, PT, R2, RZ, !P0 ;  /* 0x000000ff0200720c */ /* 0x002fda0004705670 */
[----:B0-23--:R-:W-:Y:S05]  /*0090*/  @P0 BRA `(.L_x_1) ;  /* 0x0000000000200947 */ /* 0x00dfea0003800000 */
[----:B------:R-:W-:Y:S02]  /*00a0*/  ULDC.64 UR4, c[0x0][0x198] ;  /* 0x0000660000047ab9 */ /* 0x000fe40000000a00 */
[----:B------:R-:W-:Y:S02]  /*00b0*/  UIADD3 UR6, UP0, UR4, 0xf0, URZ ;  /* 0x000000f004067890 */ /* 0x000fe4000ff1e03f */
[----:B------:R-:W-:Y:S02]  /*00c0*/  UIADD3 UR4, UP1, UR4, 0x1f0, URZ ;  /* 0x000001f004047890 */ /* 0x000fe4000ff3e03f */
[----:B------:R-:W-:Y:S02]  /*00d0*/  UIADD3.X UR7, URZ, UR5, URZ, UP0, !UPT ;  /* 0x000000053f077290 */ /* 0x000fe400087fe43f */
[----:B------:R-:W-:-:S07]  /*00e0*/  UIADD3.X UR5, URZ, UR5, URZ, UP1, !UPT ;  /* 0x000000053f057290 */ /* 0x000fce0008ffe43f */
[----:B------:R0:W-:Y:S02]  /*00f0*/  UTMACCTL.PF [UR6] ;  /* 0x00000000060079b9 */ /* 0x0001e40008040000 */
[----:B------:R0:W-:Y:S02]  /*0100*/  UTMACCTL.PF [UR4] ;  /* 0x00000000040079b9 */ /* 0x0001e40008040000 */
[----:B0-----:R-:W-:Y:S01]  /*0110*/  NOP ;  /* 0x0000000000007918 */ /* 0x001fe20000000000 */
.L_x_1:
[----:B------:R-:W-:Y:S05]  /*0120*/  BSYNC B0 ;  /* 0x0000000000007941 */ /* 0x000fea0003800000 */
.L_x_0:
[----:B------:R-:W0:Y:S02]  /*0130*/  SHFL.IDX PT, R3, R0, RZ, 0x1f ;  /* 0x00001fff00037589 */ /* 0x000e2400000e0000 */
[----:B0-----:R-:W-:-:S13]  /*0140*/  ISETP.NE.AND P0, PT, R3, RZ, PT ;  /* 0x000000ff0300720c */ /* 0x001fda0003f05270 */
[----:B------:R-:W-:Y:S05]  /*0150*/  @P0 BRA `(.L_x_2) ;  /* 0x0000000000480947 */ /* 0x000fea0003800000 */
[----:B------:R-:W0:Y:S01]  /*0160*/  S2UR UR8, SR_CgaCtaId ;  /* 0x00000000000879c3 */ /* 0x000e220000008800 */
[----:B------:R-:W-:Y:S01]  /*0170*/  UMOV UR4, 0x400 ;  /* 0x0000040000047882 */ /* 0x000fe20000000000 */
[----:B------:R-:W-:Y:S01]  /*0180*/  UMOV UR5, 0x1 ;  /* 0x0000000100057882 */ /* 0x000fe20000000000 */
[----:B------:R-:W-:Y:S01]  /*0190*/  UMOV UR6, 0x4 ;  /* 0x0000000400067882 */ /* 0x000fe20000000000 */
[----:B------:R-:W-:Y:S01]  /*01a0*/  ELECT P0, URZ, PT ;  /* 0x00000000003f782f */ /* 0x000fe20003800000 */
[----:B------:R-:W-:-:S04]  /*01b0*/  UIADD3 UR6, -UR6, 0x100000, URZ ;  /* 0x0010000006067890 */ /* 0x000fc8000fffe13f */
[----:B------:R-:W-:Y:S02]  /*01c0*/  USHF.L.U32 UR7, UR6, 0xb, URZ ;  /* 0x0000000b06077899 */ /* 0x000fe4000800063f */
[----:B------:R-:W-:Y:S02]  /*01d0*/  USHF.L.U32 UR6, UR6, 0x1, URZ ;  /* 0x0000000106067899 */ /* 0x000fe4000800063f */
[----:B0-----:R-:W-:Y:S02]  /*01e0*/  ULEA UR8, UR8, UR4, 0x18 ;  /* 0x0000000408087291 */ /* 0x001fe4000f8ec03f */
[----:B------:R-:W-:-:S04]  /*01f0*/  UIADD3 UR4, -UR5, 0x100000, URZ ;  /* 0x0010000005047890 */ /* 0x000fc8000fffe13f */
[----:B------:R-:W-:Y:S02]  /*0200*/  USHF.L.U32 UR5, UR4, 0xb, URZ ;  /* 0x0000000b04057899 */ /* 0x000fe4000800063f */
[----:B------:R-:W-:Y:S01]  /*0210*/  USHF.L.U32 UR4, UR4, 0x1, URZ ;  /* 0x0000000104047899 */ /* 0x000fe2000800063f */
[----:B------:R-:W0:Y:S11]  /*0220*/  FENCE.VIEW.ASYNC.S ;  /* 0x00000000000073c6 */ /* 0x000e360000000000 */
[----:B0-----:R0:W1:Y:S01]  /*0230*/  SYNCS.EXCH.64 URZ, [UR8], UR4 ;  /* 0x00000004083f75b2 */ /* 0x0010620008000100 */
[----:B------:R0:W2:Y:S01]  /*0240*/  SYNCS.EXCH.64 URZ, [UR8+0x10], UR6 ;  /* 0x00001006083f75b2 */ /* 0x0000a20008000100 */
[----:B------:R0:W3:Y:S01]  /*0250*/  SYNCS.EXCH.64 URZ, [UR8+0x8], UR4 ;  /* 0x00000804083f75b2 */ /* 0x0000e20008000100 */
[----:B------:R0:W4:Y:S01]  /*0260*/  SYNCS.EXCH.64 URZ, [UR8+0x18], UR6 ;  /* 0x00001806083f75b2 */ /* 0x0001220008000100 */
[----:B------:R-:W-:Y:S01]  /*0270*/  NOP ;  /* 0x0000000000007918 */ /* 0x000fe20000000000 */
.L_x_2:
[----:B------:R-:W-:Y:S01]  /*0280*/  SHF.R.S32.HI R7, RZ, 0x1f, R18 ;  /* 0x0000001fff077819 */ /* 0x000fe20000011412 */
[----:B------:R-:W5:Y:S01]  /*0290*/  SHFL.IDX PT, R0, R0, RZ, 0x1f ;  /* 0x00001fff00007589 */ /* 0x000f6200000e0000 */
[----:B0-----:R-:W0:Y:S01]  /*02a0*/  S2UR UR8, SR_CTAID.X ;  /* 0x00000000000879c3 */ /* 0x001e220000002500 */
[----:B------:R-:W-:Y:S02]  /*02b0*/  ELECT P0, URZ, PT ;  /* 0x00000000003f782f */ /* 0x000fe40003800000 */
[----:B------:R-:W-:Y:S01]  /*02c0*/  LEA.HI R7, R7, R18, RZ, 0x7 ;  /* 0x0000001207077211 */ /* 0x000fe200078f38ff */
[----:B------:R-:W1:Y:S01]  /*02d0*/  S2R R4, SR_CTAID.Y ;  /* 0x0000000000047919 */ /* 0x000e620000002600 */
[----:B------:R-:W-:Y:S01]  /*02e0*/  ULDC UR4, c[0x0][0x154] ;  /* 0x0000550000047ab9 */ /* 0x000fe20000000800 */
[----:B------:R-:W-:Y:S01]  /*02f0*/  NOP ;  /* 0x0000000000007918 */ /* 0x000fe20000000000 */
[----:B------:R-:W-:Y:S01]  /*0300*/  LOP3.LUT R7, R7, 0xffffff80, RZ, 0xc0, !PT ;  /* 0xffffff8007077812 */ /* 0x000fe200078ec0ff */
[----:B------:R-:W-:Y:S01]  /*0310*/  NOP ;  /* 0x0000000000007918 */ /* 0x000fe20000000000 */
[----:B------:R-:W2:Y:S03]  /*0320*/  LDC R12, c[0x0][0x140] ;  /* 0x00005000ff0c7b82 */ /* 0x000ea60000000800 */
[----:B------:R-:W-:-:S05]  /*0330*/  IMAD.IADD R7, R18, 0x1, -R7 ;  /* 0x0000000112077824 */ /* 0x000fca00078e0a07 */
[----:B------:R-:W-:Y:S02]  /*0340*/  SHF.R.S32.HI R6, RZ, 0x1f, R7 ;  /* 0x0000001fff067819 */ /* 0x000fe40000011407 */
[----:B------:R-:W-:Y:S02]  /*0350*/  LOP3.LUT P2, RZ, R7, 0x7, RZ, 0xc0, !PT ;  /* 0x0000000707ff7812 */ /* 0x000fe4000784c0ff */
[----:B------:R-:W-:Y:S02]  /*0360*/  LEA.HI R6, R6, R7, RZ, 0x3 ;  /* 0x0000000706067211 */ /* 0x000fe400078f18ff */
[----:B-----5:R-:W-:Y:S02]  /*0370*/  ISETP.NE.OR P0, PT, R0, RZ, !P0 ;  /* 0x000000ff0000720c */ /* 0x020fe40004705670 */
[--C-:B------:R-:W-:Y:S02]  /*0380*/  SHF.R.S32.HI R0, RZ, 0x3, R6.reuse ;  /* 0x00000003ff007819 */ /* 0x100fe40000011406 */
[----:B------:R-:W-:-:S02]  /*0390*/  SHF.R.S32.HI R9, RZ, 0x1f, R6 ;  /* 0x0000001fff097819 */ /* 0x000fc40000011406 */
[----:B------:R-:W-:Y:S02]  /*03a0*/  SHF.R.S32.HI R6, RZ, 0x1f, R3 ;  /* 0x0000001fff067819 */ /* 0x000fe40000011403 */
[----:B------:R-:W-:Y:S02]  /*03b0*/  LEA.HI R9, R9, R0, RZ, 0x2 ;  /* 0x0000000009097211 */ /* 0x000fe400078f10ff */
[----:B------:R-:W-:Y:S02]  /*03c0*/  LEA.HI R6, R6, R3, RZ, 0x2 ;  /* 0x0000000306067211 */ /* 0x000fe400078f10ff */
[----:B-1----:R-:W-:Y:S01]  /*03d0*/  I2FP.F32.U32 R8, R4 ;  /* 0x0000000400087245 */ /* 0x002fe20000201000 */
[----:B------:R-:W-:Y:S01]  /*03e0*/  VOTEU.ALL UP0, P0 ;  /* 0x00000000003f7886 */ /* 0x000fe20000000000 */
[----:B------:R-:W-:Y:S01]  /*03f0*/  LOP3.LUT R6, R6, 0x3ffffffc, RZ, 0xc0, !PT ;  /* 0x3ffffffc06067812 */ /* 0x000fe200078ec0ff */
[----:B------:R-:W-:Y:S01]  /*0400*/  VOTEU.ALL UP1, P0 ;  /* 0x00000000003f7886 */ /* 0x000fe20000020000 */
[----:B------:R-:W-:Y:S01]  /*0410*/  LOP3.LUT R9, R9, 0xfffffffc, RZ, 0xc0, !PT ;  /* 0xfffffffc09097812 */ /* 0x000fe200078ec0ff */
[----:B------:R-:W-:Y:S01]  /*0420*/  FMUL R10, R8, UR4 ;  /* 0x00000004080a7c20 */ /* 0x000fe20008400000 */
[----:B------:R-:W1:Y:S01]  /*0430*/  @!UP0 S2UR UR7, SR_CgaCtaId ;  /* 0x00000000000789c3 */ /* 0x000e620000008800 */
[----:B------:R-:W-:Y:S01]  /*0440*/  IMAD.IADD R11, R3, 0x1, -R6 ;  /* 0x00000001030b7824 */ /* 0x000fe200078e0a06 */
[----:B0-----:R-:W-:Y:S01]  /*0450*/  I2FP.F32.U32 R6, UR8 ;  /* 0x0000000800067c45 */ /* 0x001fe20008201000 */
[----:B------:R-:W-:Y:S01]  /*0460*/  IMAD.IADD R0, R0, 0x1, -R9 ;  /* 0x0000000100007824 */ /* 0x000fe200078e0a09 */
[----:B------:R-:W-:Y:S01]  /*0470*/  ULDC UR4, c[0x0][0x150] ;  /* 0x0000540000047ab9 */ /* 0x000fe20000000800 */
[----:B------:R-:W0:Y:S01]  /*0480*/  F2I.U32.TRUNC.NTZ R10, R10 ;  /* 0x0000000a000a7305 */ /* 0x000e22000020f000 */
[----:B------:R-:W-:Y:S01]  /*0490*/  SHF.R.S32.HI R3, RZ, 0x1f, R2 ;  /* 0x0000001fff037819 */ /* 0x000fe20000011402 */
[----:B------:R-:W-:Y:S01]  /*04a0*/  FMUL R6, R6, UR4 ;  /* 0x0000000406067c20 */ /* 0x000fe20008400000 */
[----:B------:R-:W5:Y:S01]  /*04b0*/  LDC R9, c[0x0][0x148] ;  /* 0x00005200ff097b82 */ /* 0x000f620000000800 */
[----:B------:R-:W-:Y:S01]  /*04c0*/  IMAD R11, R11, 0x4, R0 ;  /* 0x000000040b0b7824 */ /* 0x000fe200078e0200 */
[----:B------:R-:W-:Y:S01]  /*04d0*/  LEA.HI R3, R3, R2, RZ, 0x2 ;  /* 0x0000000203037211 */ /* 0x000fe200078f10ff */
[----:B------:R-:W-:Y:S01]  /*04e0*/  UMOV UR4, 0x20 ;  /* 0x0000002000047882 */ /* 0x000fe20000000000 */
[----:B------:R-:W-:Y:S01]  /*04f0*/  @!UP0 UMOV UR6, 0x400 ;  /* 0x0000040000068882 */ /* 0x000fe20000000000 */
[----:B------:R-:W3:Y:S01]  /*0500*/  F2I.U32.TRUNC.NTZ R6, R6 ;  /* 0x0000000600067305 */ /* 0x000ee2000020f000 */
[----:B------:R-:W-:Y:S01]  /*0510*/  LOP3.LUT R3, R3, 0xfffffffc, RZ, 0xc0, !PT ;  /* 0xfffffffc03037812 */ /* 0x000fe200078ec0ff */
[----:B------:R-:W-:Y:S01]  /*0520*/  IMAD.SHL.U32 R22, R11, 0x4, RZ ;  /* 0x000000040b167824 */ /* 0x000fe200078e00ff */
[----:B------:R-:W4:Y:S01]  /*0530*/  LDC R8, c[0x0][0x144] ;  /* 0x00005100ff087b82 */ /* 0x000f220000000800 */
[----:B------:R-:W-:-:S04]  /*0540*/  @!UP0 UIADD3 UR4, -UR4, 0x100000, URZ ;  /* 0x0010000004048890 */ /* 0x000fc8000fffe13f */
[----:B------:R-:W-:Y:S02]  /*0550*/  @!UP0 USHF.L.U32 UR5, UR4, 0xb, URZ ;  /* 0x0000000b04058899 */ /* 0x000fe4000800063f */
[----:B------:R-:W-:Y:S01]  /*0560*/  @!UP0 USHF.L.U32 UR4, UR4, 0x1, URZ ;  /* 0x0000000104048899 */ /* 0x000fe2000800063f */
[----:B--2---:R-:W-:Y:S01]  /*0570*/  ISETP.EQ.U32.AND P3, PT, R12, 0x1, PT ;  /* 0x000000010c00780c */ /* 0x004fe20003f62070 */
[----:B------:R-:W-:Y:S01]  /*0580*/  IMAD.IADD R0, R2, 0x1, -R3 ;  /* 0x0000000102007824 */ /* 0x000fe200078e0a03 */
[----:B------:R-:W-:Y:S01]  /*0590*/  LOP3.LUT R22, R11, 0xc, R22, 0x78, !PT ;  /* 0x0000000c0b167812 */ /* 0x000fe200078e7816 */
[----:B0-----:R-:W-:Y:S01]  /*05a0*/  IMAD.MOV R14, RZ, RZ, -R10 ;  /* 0x000000ffff0e7224 */ /* 0x001fe200078e0a0a */
[----:B-1----:R-:W-:Y:S02]  /*05b0*/  @!UP0 ULEA UR6, UR7, UR6, 0x18 ;  /* 0x0000000607068291 */ /* 0x002fe4000f8ec03f */
[----:B------:R-:W-:Y:S01]  /*05c0*/  ISETP.NE.AND P1, PT, R0, 0x3, PT ;  /* 0x000000030000780c */ /* 0x000fe20003f25270 */
[----:B------:R-:W-:Y:S01]  /*05d0*/  VOTEU.ALL UP0, P0 ;  /* 0x00000000003f7886 */ /* 0x000fe20000000000 */
[----:B------:R-:W-:Y:S01]  /*05e0*/  ISETP.LT.U32.AND P0, PT, R22, 0x2, !P2 ;  /* 0x000000021600780c */ /* 0x000fe20005701070 */
[----:B---3--:R-:W-:Y:S01]  /*05f0*/  IMAD.MOV R3, RZ, RZ, -R6 ;  /* 0x000000ffff037224 */ /* 0x008fe200078e0a06 */
[----:B------:R-:W-:-:S02]  /*0600*/  ISETP.EQ.OR P1, PT, R0, RZ, !P1 ;  /* 0x000000ff0000720c */ /* 0x000fc40004f22670 */
[----:B------:R-:W-:Y:S01]  /*0610*/  ISETP.NE.AND P2, PT, R5, RZ, PT ;  /* 0x000000ff0500720c */ /* 0x000fe20003f45270 */
[----:B-----5:R-:W-:Y:S01]  /*0620*/  IMAD R7, R9, R14, R4 ;  /* 0x0000000e09077224 */ /* 0x020fe200078e0204 */
[----:B------:R-:W-:Y:S01]  /*0630*/  ISETP.EQ.AND P1, PT, R5, RZ, P1 ;  /* 0x000000ff0500720c */ /* 0x000fe20000f22270 */
[----:B------:R-:W0:Y:S02]  /*0640*/  FENCE.VIEW.ASYNC.S ;  /* 0x00000000000073c6 */ /* 0x000e240000000000 */
[----:B0-----:R0:W1:Y:S01]  /*0650*/  @!UP0 SYNCS.EXCH.64 URZ, [UR6+0x30], UR4 ;  /* 0x00003004063f85b2 */ /* 0x0010620008000100 */
[----:B------:R-:W-:Y:S02]  /*0660*/  ISETP.NE.AND P4, PT, R7, R22, PT ;  /* 0x000000160700720c */ /* 0x000fe40003f85270 */
[----:B------:R-:W-:Y:S01]  /*0670*/  SEL R19, RZ, 0x1, !P1 ;  /* 0x00000001ff137807 */ /* 0x000fe20004800000 */
[----:B----4-:R-:W-:Y:S01]  /*0680*/  IMAD R3, R8, R3, UR8 ;  /* 0x0000000808037e24 */ /* 0x010fe2000f8e0203 */
[----:B------:R-:W-:-:S04]  /*0690*/  IADD3 R8, R5, -0x1, RZ ;  /* 0xffffffff05087810 */ /* 0x000fc80007ffe0ff */
[----:B------:R-:W-:Y:S02]  /*06a0*/  ISETP.EQ.OR P4, PT, R3, RZ, !P4 ;  /* 0x000000ff0300720c */ /* 0x000fe40006782670 */
[----:B------:R-:W-:Y:S02]  /*06b0*/  ISETP.GE.U32.AND P5, PT, R8, 0x2, PT ;  /* 0x000000020800780c */ /* 0x000fe40003fa6070 */
[----:B------:R-:W-:Y:S02]  /*06c0*/  PLOP3.LUT P0, PT, P0, P4, PT, 0x80, 0x0 ;  /* 0x000000000000781c */ /* 0x000fe40000709070 */
[----:B------:R-:W-:Y:S01]  /*06d0*/  SEL R19, R19, 0x2, P5 ;  /* 0x0000000213137807 */ /* 0x000fe20002800000 */
[----:B------:R0:W2:Y:S01]  /*06e0*/  @!UP1 SYNCS.EXCH.64 URZ, [UR6+0x38], UR4 ;  /* 0x00003804063f95b2 */ /* 0x0000a20008000100 */
[----:B------:R-:W-:Y:S01]  /*06f0*/  P2R R156, PR, RZ, 0x1 ;  /* 0x00000001ff9c7803 */ /* 0x000fe20000000000 */
[----:B------:R-:W-:Y:S01]  /*0700*/  NOP ;  /* 0x0000000000007918 */ /* 0x000fe20000000000 */
[----:B------:R-:W-:Y:S07]  /*0710*/  @!P3 BRA `(.L_x_3) ;  /* 0x000000000008b947 */ /* 0x000fee0003800000 */
[----:B-12---:R-:W-:Y:S01]  /*0720*/  UCGABAR_ARV ;  /* 0x00000000000079c7 */ /* 0x006fe20008000000 */
[----:B------:R-:W-:Y:S05]  /*0730*/  BRA `(.L_x_4) ;  /* 0x0000000000047947 */ /* 0x000fea0003800000 */
.L_x_3:
[----:B-12---:R-:W-:Y:S01]  /*0740*/  NOP ;  /* 0x0000000000007918 */ /* 0x006fe20000000000 */
.L_x_4:
[----:B------:R-:W1:Y:S01]  /*0750*/  LDC R2, c[0x0][0x65c] ;  /* 0x00019700ff027b82 */ /* 0x000e620000000800 */
[----:B------:R-:W-:Y:S02]  /*0760*/  IMAD.U32 R6, RZ, RZ, UR8 ;  /* 0x00000008ff067e24 */ /* 0x000fe4000f8e00ff */
[----:B------:R-:W-:Y:S01]  /*0770*/  IMAD.MOV.U32 R7, RZ, RZ, RZ ;  /* 0x000000ffff077224 */ /* 0x000fe200078e00ff */
[----:B-1----:R-:W-:-:S04]  /*0780*/  ISETP.NE.AND P1, PT, R2, 0x1, PT ;  /* 0x000000010200780c */ /* 0x002fc80003f25270 */
[----:B------:R-:W-:-:S09]  /*0790*/  P2R R5, PR, RZ, 0x2 ;  /* 0x00000002ff057803 */ /* 0x000fd20000000000 */
[----:B------:R-:W1:Y:S01]  /*07a0*/  @P1 LDC R17, c[0x0][0x10] ;  /* 0x00000400ff111b82 */ /* 0x000e620000000800 */
[----:B------:R-:W-:Y:S02]  /*07b0*/  @P1 IMAD.MOV.U32 R5, RZ, RZ, RZ ;  /* 0x000000ffff051224 */ /* 0x000fe400078e00ff */
[----:B------:R-:W-:-:S05]  /*07c0*/  @P1 IMAD.MOV.U32 R13, RZ, RZ, RZ ;  /* 0x000000ffff0d1224 */ /* 0x000fca00078e00ff */
[----:B------:R-:W2:Y:S01]  /*07d0*/  @!P1 LDC R11, c[0x0][0xc] ;  /* 0x00000300ff0b9b82 */ /* 0x000ea20000000800 */
[----:B-1----:R-:W-:-:S04]  /*07e0*/  @P1 IMAD.WIDE.U32 R16, R17, UR8, R4 ;  /* 0x0000000811101c25 */ /* 0x002fc8000f8e0004 */
[----:B------:R-:W-:Y:S02]  /*07f0*/  @P1 IMAD.IADD R17, R17, 0x1, R13 ;  /* 0x0000000111111824 */ /* 0x000fe400078e020d */
[----:B--2---:R-:W-:-:S04]  /*0800*/  @!P1 IMAD.WIDE.U32 R6, R4, R11, R6 ;  /* 0x0000000b04069225 */ /* 0x004fc800078e0006 */
[----:B------:R-:W-:Y:S02]  /*0810*/  @!P1 IMAD.MOV.U32 R16, RZ, RZ, R6 ;  /* 0x000000ffff109224 */ /* 0x000fe400078e0006 */
[----:B------:R-:W-:Y:S01]  /*0820*/  @!P1 IMAD.MOV.U32 R17, RZ, RZ, R7 ;  /* 0x000000ffff119224 */ /* 0x000fe200078e0007 */
[----:B------:R-:W-:Y:S06]  /*0830*/  @!P3 BRA `(.L_x_5) ;  /* 0x00000000000cb947 */ /* 0x000fec0003800000 */
[----:B------:R-:W-:Y:S01]  /*0840*/  UCGABAR_WAIT ;  /* 0x0000000000007dc7 */ /* 0x000fe20008000000 */
[----:B------:R-:W-:Y:S01]  /*0850*/  CCTL.IVALL ;  /* 0x00000000ff00798f */ /* 0x000fe20002000000 */
[----:B------:R-:W-:Y:S05]  /*0860*/  BRA `(.L_x_6) ;  /* 0x0000000000047947 */ /* 0x000fea0003800000 */
.L_x_5:
[----:B------:R-:W-:Y:S06]  /*0870*/  BAR.SYNC.DEFER_BLOCKING 0x0 ;  /* 0x0000000000007b1d */ /* 0x000fec0000010000 */
.L_x_6:
[----:B------:R-:W-:Y:S05]  /*0880*/  @!P2 BRA `(.L_x_7) ;  /* 0x000000ac0008a947 */ /* 0x000fea0003800000 */
[----:B------:R-:W-:-:S13]  /*0890*/  ISETP.GT.U32.AND P0, PT, R8, 0x1, PT ;  /* 0x000000010800780c */ /* 0x000fda0003f04070 */
[----:B0-----:R-:W-:Y:S05]  /*08a0*/  @P0 EXIT ;  /* 0x000000000000094d */ /* 0x001fea0003800000 */
[----:B------:R-:W-:Y:S01]  /*08b0*/  ULDC.64 UR4, c[0x0][0x650] ;  /* 0x0001940000047ab9 */ /* 0x000fe20000000a00 */
[----:B------:R-:W-:Y:S01]  /*08c0*/  PRMT R0, RZ, 0x7610, R0 ;  /* 0x00007610ff007816 */ /* 0x000fe20000000000 */
[----:B------:R-:W-:Y:S01]  /*08d0*/  IMAD.MOV.U32 R153, RZ, RZ, -0x1 ;  /* 0xffffffffff997424 */ /* 0x000fe200078e00ff */
[----:B------:R-:W-:Y:S01]  /*08e0*/  ISETP.GE.U32.AND P0, PT, R16, UR4, PT ;  /* 0x0000000410007c0c */ /* 0x000fe2000bf06070 */
[----:B------:R-:W-:Y:S01]  /*08f0*/  IMAD.MOV.U32 R23, RZ, RZ, -0x1 ;  /* 0xffffffffff177424 */ /* 0x000fe200078e00ff */
[----:B------:R-:W-:Y:S02]  /*0900*/  MOV R152, 0xffffffff ;  /* 0xffffffff00987802 */ /* 0x000fe40000000f00 */
[----:B------:R-:W-:-:S13]  /*0910*/  ISETP.GE.U32.AND.EX P0, PT, R17, UR5, PT, P0 ;  /* 0x0000000511007c0c */ /* 0x000fda000bf06100 */
[----:B------:R-:W-:Y:S05]  /*0920*/  @P0 BRA `(.L_x_8) ;  /* 0x00000004002c0947 */ /* 0x000fea0003800000 */
[----:B------:R-:W0:Y:S01]  /*0930*/  LDC.64 R20, c[0x0][0x628] ;  /* 0x00018a00ff147b82 */ /* 0x000e220000000a00 */
[----:B------:R-:W-:Y:S02]  /*0940*/  IMAD.MOV.U32 R6, RZ, RZ, R16 ;  /* 0x000000ffff067224 */ /* 0x000fe400078e0010 */
[----:B------:R-:W-:-:S05]  /*0950*/  IMAD.MOV.U32 R7, RZ, RZ, R17 ;  /* 0x000000ffff077224 */ /* 0x000fca00078e0011 */
[----:B------:R-:W1:Y:S08]  /*0960*/  LDC R0, c[0x0][0x630] ;  /* 0x00018c00ff007b82 */ /* 0x000e700000000800 */
[----:B------:R-:W2:Y:S01]  /*0970*/  LDC.64 R24, c[0x0][0x620] ;  /* 0x00018800ff187b82 */ /* 0x000ea20000000a00 */
[----:B0-----:R-:W-:-:S04]  /*0980*/  ISETP.NE.U32.AND P0, PT, R20, RZ, PT ;  /* 0x000000ff1400720c */ /* 0x001fc80003f05070 */
[----:B------:R-:W-:-:S13]  /*0990*/  ISETP.NE.AND.EX P0, PT, R21, RZ, PT, P0 ;  /* 0x000000ff1500720c */ /* 0x000fda0003f05300 */
[----:B-12---:R-:W-:Y:S05]  /*09a0*/  @!P0 BRA `(.L_x_9) ;  /* 0x0000000000288947 */ /* 0x006fea0003800000 */
[----:B------:R-:W0:Y:S02]  /*09b0*/  LDC R13, c[0x0][0x634] ;  /* 0x00018d00ff0d7b82 */ /* 0x000e240000000800 */
[----:B0-----:R-:W-:-:S05]  /*09c0*/  IADD3 R13, P0, R16, R13, RZ ;  /* 0x0000000d100d7210 */ /* 0x001fca0007f1e0ff */
[----:B------:R-:W-:-:S04]  /*09d0*/  IMAD.X R15, RZ, RZ, R17, P0 ;  /* 0x000000ffff0f7224 */ /* 0x000fc800000e0611 */
[----:B------:R-:W-:-:S04]  /*09e0*/  IMAD.WIDE.U32 R6, R15, R20, RZ ;  /* 0x000000140f067225 */ /* 0x000fc800078e00ff */
[----:B------:R-:W-:-:S04]  /*09f0*/  IMAD.WIDE.U32 R10, P0, R13, R21, R6 ;  /* 0x000000150d0a7225 */ /* 0x000fc80007800006 */
[----:B------:R-:W-:-:S04]  /*0a00*/  IMAD.WIDE.U32 R6, R13, R20, RZ ;  /* 0x000000140d067225 */ /* 0x000fc800078e00ff */
[----:B------:R-:W-:Y:S01]  /*0a10*/  IMAD.X R13, RZ, RZ, RZ, P0 ;  /* 0x000000ffff0d7224 */ /* 0x000fe200000e06ff */
[----:B------:R-:W-:Y:S01]  /*0a20*/  IADD3 RZ, P0, R7, R10, RZ ;  /* 0x0000000a07ff7210 */ /* 0x000fe20007f1e0ff */
[----:B------:R-:W-:-:S04]  /*0a30*/  IMAD.MOV.U32 R12, RZ, RZ, R11 ;  /* 0x000000ffff0c7224 */ /* 0x000fc800078e000b */
[----:B------:R-:W-:-:S08]  /*0a40*/  IMAD.WIDE.U32.X R6, R15, R21, R12, P0 ;  /* 0x000000150f067225 */ /* 0x000fd000000e040c */
.L_x_9:
[----:B------:R-:W0:Y:S01]  /*0a50*/  LDC.64 R20, c[0x0][0x640] ;  /* 0x00019000ff147b82 */ /* 0x000e220000000a00 */
[--C-:B------:R-:W-:Y:S01]  /*0a60*/  SHF.R.U64 R27, R6, R0, R7.reuse ;  /* 0x00000000061b7219 */ /* 0x100fe20000001207 */
[----:B------:R-:W-:Y:S01]  /*0a70*/  IMAD R28, R9, R14, R4 ;  /* 0x0000000e091c7224 */ /* 0x000fe200078e0204 */
[----:B------:R-:W-:Y:S02]  /*0a80*/  SHF.R.U32.HI R0, RZ, R0, R7 ;  /* 0x00000000ff007219 */ /* 0x000fe40000011607 */
[----:B------:R-:W-:-:S03]  /*0a90*/  IADD3 R5, P0, RZ, -R27, RZ ;  /* 0x8000001bff057210 */ /* 0x000fc60007f1e0ff */
[----:B------:R-:W1:Y:S01]  /*0aa0*/  LDC R8, c[0x0][0x618] ;  /* 0x00018600ff087b82 */ /* 0x000e620000000800 */
[----:B------:R-:W-:-:S05]  /*0ab0*/  IADD3.X R7, RZ, ~R0, RZ, P0, !PT ;  /* 0x80000000ff077210 */ /* 0x000fca00007fe4ff */
[-C--:B------:R-:W-:Y:S02]  /*0ac0*/  IMAD R0, R7, R24.reuse, RZ ;  /* 0x0000001807007224 */ /* 0x080fe400078e02ff */
[----:B------:R-:W2:Y:S01]  /*0ad0*/  LDC R11, c[0x0][0x608] ;  /* 0x00018200ff0b7b82 */ /* 0x000ea20000000800 */
[----:B------:R-:W-:-:S04]  /*0ae0*/  IMAD.WIDE.U32 R6, R5, R24, R16 ;  /* 0x0000001805067225 */ /* 0x000fc800078e0010 */
[----:B------:R-:W-:Y:S02]  /*0af0*/  IMAD R5, R5, R25, R0 ;  /* 0x0000001905057224 */ /* 0x000fe400078e0200 */
[----:B------:R-:W-:Y:S01]  /*0b00*/  IMAD.MOV.U32 R25, RZ, RZ, 0x1 ;  /* 0x00000001ff197424 */ /* 0x000fe200078e00ff */
[----:B------:R-:W3:Y:S01]  /*0b10*/  LDC R12, c[0x0][0x658] ;  /* 0x00019600ff0c7b82 */ /* 0x000ee20000000800 */
[----:B0-----:R-:W-:Y:S01]  /*0b20*/  ISETP.NE.U32.AND P0, PT, R20, RZ, PT ;  /* 0x000000ff1400720c */ /* 0x001fe20003f05070 */
[----:B------:R-:W-:Y:S02]  /*0b30*/  IMAD.IADD R5, R7, 0x1, R5 ;  /* 0x0000000107057824 */ /* 0x000fe400078e0205 */
[----:B------:R-:W-:Y:S01]  /*0b40*/  IMAD.MOV.U32 R7, RZ, RZ, -0x1 ;  /* 0xffffffffff077424 */ /* 0x000fe200078e00ff */
[----:B------:R-:W-:-:S03]  /*0b50*/  ISETP.NE.AND.EX P0, PT, R21, RZ, PT, P0 ;  /* 0x000000ff1500720c */ /* 0x000fc60003f05300 */
[----:B------:R-:W0:Y:S01]  /*0b60*/  LDC R15, c[0x0][0x600] ;  /* 0x00018000ff0f7b82 */ /* 0x000e220000000800 */
[-CC-:B-1----:R-:W-:Y:S02]  /*0b70*/  SHF.R.U64 R13, R6, R8.reuse, R5.reuse ;  /* 0x00000008060d7219 */ /* 0x182fe40000001205 */
[----:B------:R-:W-:-:S05]  /*0b80*/  SHF.R.U32.HI R0, RZ, R8, R5 ;  /* 0x00000008ff007219 */ /* 0x000fca0000011605 */
[----:B------:R-:W1:Y:S01]  /*0b90*/  LDC R23, c[0x0][0x648] ;  /* 0x00019200ff177b82 */ /* 0x000e620000000800 */
[-CC-:B--2---:R-:W-:Y:S02]  /*0ba0*/  SHF.R.U64 R29, R13, R11.reuse, R0.reuse ;  /* 0x0000000b0d1d7219 */ /* 0x184fe40000001200 */
[----:B------:R-:W-:-:S05]  /*0bb0*/  SHF.R.U32.HI R5, RZ, R11, R0 ;  /* 0x0000000bff057219 */ /* 0x000fca0000011600 */
[----:B------:R-:W2:Y:S01]  /*0bc0*/  LDC R24, c[0x0][0x638] ;  /* 0x00018e00ff187b82 */ /* 0x000ea20000000800 */
[-CC-:B---3--:R-:W-:Y:S02]  /*0bd0*/  SHF.R.U64 R14, R29, R12.reuse, R5.reuse ;  /* 0x0000000c1d0e7219 */ /* 0x188fe40000001205 */
[-C--:B------:R-:W-:Y:S02]  /*0be0*/  SHF.L.U32 R0, R7, R12.reuse, RZ ;  /* 0x0000000c07007219 */ /* 0x080fe400000006ff */
[----:B------:R-:W-:Y:S01]  /*0bf0*/  SHF.R.U32.HI R5, RZ, R12, R5 ;  /* 0x0000000cff057219 */ /* 0x000fe20000011605 */
[----:B------:R-:W-:Y:S01]  /*0c00*/  IMAD.MOV.U32 R4, RZ, RZ, R14 ;  /* 0x000000ffff047224 */ /* 0x000fe200078e000e */
[----:B------:R-:W-:Y:S01]  /*0c10*/  LOP3.LUT R10, RZ, R0, RZ, 0x33, !PT ;  /* 0x00000000ff0a7212 */ /* 0x000fe200078e33ff */
[----:B------:R-:W3:Y:S01]  /*0c20*/  LDC R26, c[0x0][0x610] ;  /* 0x00018400ff1a7b82 */ /* 0x000ee20000000800 */
[----:B------:R-:W-:Y:S05]  /*0c30*/  @!P0 BRA `(.L_x_10) ;  /* 0x0000000000288947 */ /* 0x000fea0003800000 */
[----:B------:R-:W4:Y:S02]  /*0c40*/  LDC R9, c[0x0][0x64c] ;  /* 0x00019300ff097b82 */ /* 0x000f240000000800 */
[----:B----4-:R-:W-:-:S05]  /*0c50*/  IADD3 R9, P0, R14, R9, RZ ;  /* 0x000000090e097210 */ /* 0x010fca0007f1e0ff */
        /* <DEDUP_REMOVED lines=8> */
.L_x_10:
[----:B-1----:R-:W-:Y:S01]  /*0ce0*/  SHF.R.U64 R4, R4, R23, R5 ;  /* 0x0000001704047219 */ /* 0x002fe20000001205 */
[----:B------:R-:W-:Y:S01]  /*0cf0*/  IMAD.MOV.U32 R23, RZ, RZ, R27 ;  /* 0x000000ffff177224 */ /* 0x000fe200078e001b */
[----:B------:R-:W-:Y:S02]  /*0d00*/  SHF.L.U32 R0, R25, R12, RZ ;  /* 0x0000000c19007219 */ /* 0x000fe400000006ff */
[----:B------:R-:W-:Y:S01]  /*0d10*/  LOP3.LUT R5, R29, R10, RZ, 0xc0, !PT ;  /* 0x0000000a1d057212 */ /* 0x000fe200078ec0ff */
[----:B------:R-:W-:Y:S01]  /*0d20*/  IMAD.MOV R7, RZ, RZ, -R4 ;  /* 0x000000ffff077224 */ /* 0x000fe200078e0a04 */
[----:B0-----:R-:W-:Y:S02]  /*0d30*/  IADD3 R6, R15, -0x1, RZ ;  /* 0xffffffff0f067810 */ /* 0x001fe40007ffe0ff */
[----:B------:R-:W-:Y:S01]  /*0d40*/  SEL R3, R3, R28, !P1 ;  /* 0x0000001c03037207 */ /* 0x000fe20004800000 */
[----:B------:R-:W-:Y:S01]  /*0d50*/  IMAD R4, R0, R4, R5 ;  /* 0x0000000400047224 */ /* 0x000fe200078e0205 */
[----:B------:R-:W-:Y:S01]  /*0d60*/  LOP3.LUT R6, R13, R6, RZ, 0xc0, !PT ;  /* 0x000000060d067212 */ /* 0x000fe200078ec0ff */
[----:B--2---:R-:W-:-:S02]  /*0d70*/  IMAD R0, R7, R24, R14 ;  /* 0x0000001807007224 */ /* 0x004fc400078e020e */
[----:B---3--:R-:W-:Y:S02]  /*0d80*/  IMAD R3, R4, R26, R3 ;  /* 0x0000001a04037224 */ /* 0x008fe400078e0203 */
[----:B------:R-:W-:Y:S02]  /*0d90*/  IMAD R152, R0, R15, R6 ;  /* 0x0000000f00987224 */ /* 0x000fe400078e0206 */
[----:B------:R-:W-:-:S03]  /*0da0*/  IMAD.MOV.U32 R4, RZ, RZ, 0x1 ;  /* 0x00000001ff047424 */ /* 0x000fc600078e00ff */
[----:B------:R-:W-:Y:S02]  /*0db0*/  SEL R153, R152, R3, !P1 ;  /* 0x0000000398997207 */ /* 0x000fe40004800000 */
[----:B------:R-:W-:Y:S02]  /*0dc0*/  PRMT R0, R4, 0x7610, R0 ;  /* 0x0000761004007816 */ /* 0x000fe40000000000 */
[----:B------:R-:W-:-:S07]  /*0dd0*/  SEL R152, R3, R152, !P1 ;  /* 0x0000009803987207 */ /* 0x000fce0004800000 */
.L_x_8:
[----:B------:R-:W-:-:S08]  /*0de0*/  NOP ;  /* 0x0000000000007918 */ /* 0x000fd00000000000 */
[----:B------:R-:W0:Y:S02]  /*0df0*/  USETMAXREG.TRY_ALLOC.CTAPOOL UP0, 0xe8 ;  /* 0x000000e8000079c8 */ /* 0x000e240008000600 */
[----:B0-----:R-:W-:-:S13]  /*0e00*/  PLOP3.LUT P0, PT, PT, PT, UP0, 0x80, 0x0 ;  /* 0x000000000000781c */ /* 0x001fda0003f0f008 */
[----:B------:R-:W-:Y:S05]  /*0e10*/  @!P0 BRA `(.L_x_8) ;  /* 0xfffffffc00f08947 */ /* 0x000fea000383ffff */
[----:B------:R-:W-:Y:S01]  /*0e20*/  ULDC.64 UR4, c[0x0][0x598] ;  /* 0x0001660000047ab9 */ /* 0x000fe20000000a00 */
[----:B------:R-:W-:Y:S01]  /*0e30*/  ULDC.64 UR36, c[0x0][0x208] ;  /* 0x0000820000247ab9 */ /* 0x000fe20000000a00 */
[----:B------:R-:W-:-:S04]  /*0e40*/  ISETP.NE.U32.AND P0, PT, RZ, UR4, PT ;  /* 0x00000004ff007c0c */ /* 0x000fc8000bf05070 */
[----:B------:R-:W-:-:S13]  /*0e50*/  ISETP.NE.AND.EX P0, PT, RZ, UR5, PT, P0 ;  /* 0x00000005ff007c0c */ /* 0x000fda000bf05300 */
[----:B------:R-:W-:Y:S05]  /*0e60*/  @!P0 BRA `(.L_x_11) ;  /* 0x00000000001c8947 */ /* 0x000fea0003800000 */
[----:B------:R-:W0:Y:S02]  /*0e70*/  LDC.64 R4, c[0x0][0x598] ;  /* 0x00016600ff047b82 */ /* 0x000e240000000a00 */
[----:B0-----:R-:W2:Y:S02]  /*0e80*/  LDG.E.64 R4, desc[UR36][R4.64] ;  /* 0x0000002404047981 */ /* 0x001ea4000c1e1b00 */
[----:B--2---:R-:W-:-:S04]  /*0e90*/  ISETP.NE.U32.AND P0, PT, R4, RZ, PT ;  /* 0x000000ff0400720c */ /* 0x004fc80003f05070 */
[----:B------:R-:W-:-:S13]  /*0ea0*/  ISETP.NE.AND.EX P0, PT, R5, RZ, PT, P0 ;  /* 0x000000ff0500720c */ /* 0x000fda0003f05300 */
[----:B------:R-:W-:Y:S05]  /*0eb0*/  @!P0 BRA `(.L_x_11) ;  /* 0x0000000000088947 */ /* 0x000fea0003800000 */
[----:B------:R0:W5:Y:S01]  /*0ec0*/  LD.E R154, desc[UR36][R4.64] ;  /* 0x00000024049a7980 */ /* 0x000162000c101900 */
[----:B------:R-:W-:Y:S05]  /*0ed0*/  BRA `(.L_x_12) ;  /* 0x0000000000247947 */ /* 0x000fea0003800000 */
.L_x_11:
[----:B------:R-:W-:Y:S02]  /*0ee0*/  ULDC.64 UR4, c[0x0][0x588] ;  /* 0x0001620000047ab9 */ /* 0x000fe40000000a00 */
[----:B------:R-:W-:-:S04]  /*0ef0*/  ISETP.NE.U32.AND P0, PT, RZ, UR4, PT ;  /* 0x00000004ff007c0c */ /* 0x000fc8000bf05070 */
[----:B------:R-:W-:-:S13]  /*0f00*/  ISETP.NE.AND.EX P0, PT, RZ, UR5, PT, P0 ;  /* 0x00000005ff007c0c */ /* 0x000fda000bf05300 */
[----:B------:R-:W-:Y:S05]  /*0f10*/  @!P0 BRA `(.L_x_13) ;  /* 0x00000000000c8947 */ /* 0x000fea0003800000 */
[----:B------:R-:W0:Y:S02]  /*0f20*/  LDC.64 R154, c[0x0][0x588] ;  /* 0x00016200ff9a7b82 */ /* 0x000e240000000a00 */
[----:B0-----:R1:W5:Y:S01]  /*0f30*/  LDG.E R154, desc[UR36][R154.64] ;  /* 0x000000249a9a7981 */ /* 0x001362000c1e1900 */
[----:B------:R-:W-:Y:S05]  /*0f40*/  BRA `(.L_x_12) ;  /* 0x0000000000087947 */ /* 0x000fea0003800000 */
.L_x_13:
[----:B------:R-:W-:Y:S02]  /*0f50*/  ULDC UR4, c[0x0][0x580] ;  /* 0x0001600000047ab9 */ /* 0x000fe40000000800 */
[----:B------:R-:W-:-:S07]  /*0f60*/  IMAD.U32 R154, RZ, RZ, UR4 ;  /* 0x00000004ff9a7e24 */ /* 0x000fce000f8e00ff */
.L_x_12:
[----:B------:R-:W-:Y:S02]  /*0f70*/  ULDC.64 UR4, c[0x0][0x5a0] ;  /* 0x0001680000047ab9 */ /* 0x000fe40000000a00 */
[----:B------:R-:W-:-:S04]  /*0f80*/  ISETP.NE.U32.AND P0, PT, RZ, UR4, PT ;  /* 0x00000004ff007c0c */ /* 0x000fc8000bf05070 */
[----:B------:R-:W-:-:S13]  /*0f90*/  ISETP.NE.AND.EX P0, PT, RZ, UR5, PT, P0 ;  /* 0x00000005ff007c0c */ /* 0x000fda000bf05300 */
[----:B------:R-:W-:Y:S05]  /*0fa0*/  @!P0 BRA `(.L_x_14) ;  /* 0x00000000001c8947 */ /* 0x000fea0003800000 */
[----:B0-----:R-:W0:Y:S02]  /*0fb0*/  LDC.64 R4, c[0x0][0x5a0] ;  /* 0x00016800ff047b82 */ /* 0x001e240000000a00 */
[----:B0-----:R-:W2:Y:S02]  /*0fc0*/  LDG.E.64 R4, desc[UR36][R4.64] ;  /* 0x0000002404047981 */ /* 0x001ea4000c1e1b00 */
[----:B--2---:R-:W-:-:S04]  /*0fd0*/  ISETP.NE.U32.AND P0, PT, R4, RZ, PT ;  /* 0x000000ff0400720c */ /* 0x004fc80003f05070 */
[----:B------:R-:W-:-:S13]  /*0fe0*/  ISETP.NE.AND.EX P0, PT, R5, RZ, PT, P0 ;  /* 0x000000ff0500720c */ /* 0x000fda0003f05300 */
[----:B------:R-:W-:Y:S05]  /*0ff0*/  @!P0 BRA `(.L_x_14) ;  /* 0x0000000000088947 */ /* 0x000fea0003800000 */
[----:B-1----:R0:W5:Y:S01]  /*1000*/  LD.E R155, desc[UR36][R4.64] ;  /* 0x00000024049b7980 */ /* 0x002162000c101900 */
[----:B------:R-:W-:Y:S05]  /*1010*/  BRA `(.L_x_15) ;  /* 0x0000000000247947 */ /* 0x000fea0003800000 */
.L_x_14:
[----:B------:R-:W-:Y:S02]  /*1020*/  ULDC.64 UR4, c[0x0][0x590] ;  /* 0x0001640000047ab9 */ /* 0x000fe40000000a00 */
[----:B------:R-:W-:-:S04]  /*1030*/  ISETP.NE.U32.AND P0, PT, RZ, UR4, PT ;  /* 0x00000004ff007c0c */ /* 0x000fc8000bf05070 */
[----:B------:R-:W-:-:S13]  /*1040*/  ISETP.NE.AND.EX P0, PT, RZ, UR5, PT, P0 ;  /* 0x00000005ff007c0c */ /* 0x000fda000bf05300 */
[----:B------:R-:W-:Y:S05]  /*1050*/  @!P0 BRA `(.L_x_16) ;  /* 0x00000000000c8947 */ /* 0x000fea0003800000 */
[----:B0-----:R-:W1:Y:S02]  /*1060*/  LDC.64 R4, c[0x0][0x590] ;  /* 0x00016400ff047b82 */ /* 0x001e640000000a00 */
[----:B-1----:R1:W5:Y:S01]  /*1070*/  LDG.E R155, desc[UR36][R4.64] ;  /* 0x00000024049b7981 */ /* 0x002362000c1e1900 */
[----:B------:R-:W-:Y:S05]  /*1080*/  BRA `(.L_x_15) ;  /* 0x0000000000087947 */ /* 0x000fea0003800000 */
.L_x_16:
[----:B------:R-:W-:Y:S02]  /*1090*/  ULDC UR4, c[0x0][0x584] ;  /* 0x0001610000047ab9 */ /* 0x000fe40000000800 */
[----:B-1----:R-:W-:-:S07]  /*10a0*/  IMAD.U32 R155, RZ, RZ, UR4 ;  /* 0x00000004ff9b7e24 */ /* 0x002fce000f8e00ff */
.L_x_15:
[----:B------:R-:W-:-:S13]  /*10b0*/  LOP3.LUT P0, RZ, R0, 0xff, RZ, 0xc0, !PT ;  /* 0x000000ff00ff7812 */ /* 0x000fda000780c0ff */
[----:B------:R-:W-:Y:S05]  /*10c0*/  @!P0 EXIT ;  /* 0x000000000000894d */ /* 0x000fea0003800000 */
[----:B------:R-:W-:Y:S01]  /*10d0*/  ULDC UR4, c[0x0][0x28c] ;  /* 0x0000a30000047ab9 */ /* 0x000fe20000000800 */
[----:B------:R-:W-:Y:S01]  /*10e0*/  LOP3.LUT R164, R19, 0x1, RZ, 0xfc, !PT ;  /* 0x0000000113a47812 */ /* 0x000fe200078efcff */
[----:B------:R-:W-:Y:S01]  /*10f0*/  UIADD3 UR4, UR4, 0x7f, URZ ;  /* 0x0000007f04047890 */ /* 0x000fe2000fffe03f */
[----:B------:R-:W-:Y:S01]  /*1100*/  UMOV UR38, URZ ;  /* 0x0000003f00267c82 */ /* 0x000fe20008000000 */
[----:B------:R-:W-:Y:S02]  /*1110*/  UMOV UR39, URZ ;  /* 0x0000003f00277c82 */ /* 0x000fe40008000000 */
[----:B------:R-:W-:-:S04]  /*1120*/  USHF.R.S32.HI UR5, URZ, 0x1f, UR4 ;  /* 0x0000001f3f057899 */ /* 0x000fc80008011404 */
[----:B------:R-:W-:-:S04]  /*1130*/  ULEA.HI UR5, UR5, UR4, URZ, 0x7 ;  /* 0x0000000405057291 */ /* 0x000fc8000f8f383f */
[----:B------:R-:W-:-:S12]  /*1140*/  USHF.R.S32.HI UR40, URZ, 0x7, UR5 ;  /* 0x000000073f287899 */ /* 0x000fd80008011405 */
.L_x_288:
[----:B------:R-:W-:Y:S01]  /*1150*/  LOP3.LUT R0, R18, 0x80, RZ, 0xc0, !PT ;  /* 0x0000008012007812 */ /* 0x000fe200078ec0ff */
[----:B--2---:R-:W2:Y:S01]  /*1160*/  S2UR UR7, SR_CgaCtaId ;  /* 0x00000000000779c3 */ /* 0x004ea20000008800 */
[----:B------:R-:W-:Y:S02]  /*1170*/  UMOV UR6, 0x400 ;  /* 0x0000040000067882 */ /* 0x000fe40000000000 */
[----:B------:R-:W-:-:S06]  /*1180*/  SHF.R.U32.HI R0, RZ, 0x7, R0 ;  /* 0x00000007ff007819 */ /* 0x000fcc0000011600 */
[----:B---3--:R-:W3:Y:S01]  /*1190*/  SHFL.IDX PT, R0, R0, RZ, 0x1f ;  /* 0x00001fff00007589 */ /* 0x008ee200000e0000 */
[----:B--2---:R-:W-:Y:S01]  /*11a0*/  ULEA UR6, UR7, UR6, 0x18 ;  /* 0x0000000607067291 */ /* 0x004fe2000f8ec03f */
[----:B---3--:R-:W-:-:S13]  /*11b0*/  R2UR UR4, R0 ;  /* 0x00000000000472ca */ /* 0x008fda00000e0000 */
[----:B------:R-:W-:-:S04]  /*11c0*/  ULEA.HI UR5, UR4, UR4, URZ, 0x1 ;  /* 0x0000000404057291 */ /* 0x000fc8000f8f083f */
[----:B------:R-:W-:-:S04]  /*11d0*/  ULOP3.LUT UR5, UR5, 0x7fffe, URZ, 0xc0, !UPT ;  /* 0x0007fffe05057892 */ /* 0x000fc8000f8ec03f */
[----:B------:R-:W-:-:S03]  /*11e0*/  UIADD3 UR5, UR4, -UR5, URZ ;  /* 0x8000000504057290 */ /* 0x000fc6000fffe03f */
[----:B------:R-:W-:Y:S01]  /*11f0*/  ULDC UR4, c[0x0][0x28c] ;  /* 0x0000a30000047ab9 */ /* 0x000fe20000000800 */
[----:B------:R-:W-:Y:S01]  /*1200*/  ULEA UR5, UR5, UR6, 0xd ;  /* 0x0000000605057291 */ /* 0x000fe2000f8e683f */
[----:B------:R-:W-:-:S03]  /*1210*/  ISETP.LT.AND P0, PT, RZ, UR4, PT ;  /* 0x00000004ff007c0c */ /* 0x000fc6000bf01270 */
[----:B------:R-:W-:-:S04]  /*1220*/  UIADD3 UR5, UR5, 0x100, URZ ;  /* 0x0000010005057890 */ /* 0x000fc8000fffe03f */
[----:B------:R-:W-:-:S04]  /*1230*/  USHF.R.U32.HI UR5, URZ, 0x4, UR5 ;  /* 0x000000043f057899 */ /* 0x000fc80008011605 */
[----:B------:R-:W-:Y:S02]  /*1240*/  ULOP3.LUT UR41, UR5, 0x3fff, URZ, 0xc0, !UPT ;  /* 0x00003fff05297892 */ /* 0x000fe4000f8ec03f */
[----:B-1--45:R-:W-:Y:S10]  /*1250*/  @P0 BRA `(.L_x_17) ;  /* 0x0000000000400947 */ /* 0x032ff40003800000 */
[----:B------:R-:W-:Y:S01]  /*1260*/  MOV R0, 0x0 ;  /* 0x0000000000007802 */ /* 0x000fe20000000f00 */
[----:B------:R-:W-:Y:S01]  /*1270*/  ULDC.64 UR4, c[0x4][0x68] ;  /* 0x01001a0000047ab9 */ /* 0x000fe20000000a00 */
[----:B------:R-:W-:Y:S01]  /*1280*/  ULDC.64 UR6, c[0x4][0x8] ;  /* 0x0100020000067ab9 */ /* 0x000fe20000000a00 */
[----:B01----:R-:W-:Y:S01]  /*1290*/  IMAD.U32 R4, RZ, RZ, UR4 ;  /* 0x00000004ff047e24 */ /* 0x003fe2000f8e00ff */
[----:B------:R0:W1:Y:S01]  /*12a0*/  LDC.64 R14, c[0x4][R0] ;  /* 0x01000000000e7b82 */ /* 0x0000620000000a00 */
[----:B------:R-:W-:Y:S01]  /*12b0*/  IMAD.U32 R5, RZ, RZ, UR5 ;  /* 0x00000005ff057e24 */ /* 0x000fe2000f8e00ff */
[----:B------:R-:W-:Y:S01]  /*12c0*/  ULDC.64 UR4, c[0x4][0x70] ;  /* 0x01001c0000047ab9 */ /* 0x000fe20000000a00 */
[----:B------:R-:W-:Y:S01]  /*12d0*/  IMAD.U32 R10, RZ, RZ, UR6 ;  /* 0x00000006ff0a7e24 */ /* 0x000fe2000f8e00ff */
[----:B------:R-:W-:Y:S01]  /*12e0*/  MOV R6, UR4 ;  /* 0x0000000400067c02 */ /* 0x000fe20008000f00 */
[----:B------:R-:W-:Y:S02]  /*12f0*/  IMAD.U32 R7, RZ, RZ, UR5 ;  /* 0x00000005ff077e24 */ /* 0x000fe4000f8e00ff */
[----:B------:R-:W-:-:S02]  /*1300*/  IMAD.U32 R11, RZ, RZ, UR7 ;  /* 0x00000007ff0b7e24 */ /* 0x000fc4000f8e00ff */
[----:B------:R-:W-:Y:S02]  /*1310*/  IMAD.MOV.U32 R8, RZ, RZ, 0x1e1 ;  /* 0x000001e1ff087424 */ /* 0x000fe400078e00ff */
[----:B------:R-:W-:Y:S02]  /*1320*/  IMAD.MOV.U32 R12, RZ, RZ, 0x1 ;  /* 0x00000001ff0c7424 */ /* 0x000fe400078e00ff */
[----:B0-----:R-:W-:-:S07]  /*1330*/  IMAD.MOV.U32 R13, RZ, RZ, RZ ;  /* 0x000000ffff0d7224 */ /* 0x001fce00078e00ff */
[----:B------:R-:W-:-:S07]  /*1340*/  LEPC R20, `(.L_x_17) ;  /* 0x000000001014794e */ /* 0x000fce0000000000 */
[----:B-1---5:R-:W-:Y:S05]  /*1350*/  CALL.ABS.NOINC R14 ;  /* 0x000000000e007343 */ /* 0x022fea0003c00000 */
.L_x_17:
[----:B------:R-:W-:-:S13]  /*1360*/  ISETP.NE.AND P0, PT, R164, 0x3, PT ;  /* 0x00000003a400780c */ /* 0x000fda0003f05270 */
[----:B------:R-:W-:Y:S05]  /*1370*/  @!P0 BRA `(.L_x_18) ;  /* 0x0000000000048947 */ /* 0x000fea0003800000 */
[----:B------:R-:W-:Y:S01]  /*1380*/  BPT.TRAP 0x1 ;  /* 0x000000040000795c */ /* 0x000fe20000300000 */
.L_x_18:
[----:B------:R-:W2:Y:S01]  /*1390*/  S2UR UR5, SR_CgaCtaId ;  /* 0x00000000000579c3 */ /* 0x000ea20000008800 */
[----:B------:R-:W-:Y:S01]  /*13a0*/  UMOV UR4, 0x400 ;  /* 0x0000040000047882 */ /* 0x000fe20000000000 */
[----:B------:R-:W-:Y:S01]  /*13b0*/  IMAD.U32 R3, RZ, RZ, UR39 ;  /* 0x00000027ff037e24 */ /* 0x000fe2000f8e00ff */
[----:B------:R-:W-:-:S04]  /*13c0*/  MOV R0, UR38 ;  /* 0x0000002600007c02 */ /* 0x000fc80008000f00 */
[----:B------:R-:W-:Y:S01]  /*13d0*/  SHF.L.U32 R0, R0, 0x1f, RZ ;  /* 0x0000001f00007819 */ /* 0x000fe200000006ff */
[----:B--2---:R-:W-:-:S06]  /*13e0*/  ULEA UR4, UR5, UR4, 0x18 ;  /* 0x0000000405047291 */ /* 0x004fcc000f8ec03f */
[----:B------:R-:W-:-:S04]  /*13f0*/  IMAD.U32 R6, RZ, RZ, UR4 ;  /* 0x00000004ff067e24 */ /* 0x000fc8000f8e00ff */
[----:B------:R-:W-:-:S04]  /*1400*/  IMAD R3, R3, 0x8, R6 ;  /* 0x0000000803037824 */ /* 0x000fc800078e0206 */
[----:B------:R2:W3:Y:S01]  /*1410*/  SYNCS.PHASECHK.TRANS64.TRYWAIT P1, [R3+URZ], R0 ;  /* 0x00000000030075a7 */ /* 0x0004e2000802017f */
[----:B------:R-:W-:Y:S05]  /*1420*/  @!P0 BRA `(.L_x_19) ;  /* 0x0000000000048947 */ /* 0x000fea0003800000 */
[----:B------:R-:W-:Y:S01]  /*1430*/  BPT.TRAP 0x1 ;  /* 0x000000040000795c */ /* 0x000fe20000300000 */
.L_x_19:
[----:B---3--:R-:W-:Y:S05]  /*1440*/  @P1 BRA `(.L_x_20) ;  /* 0x0000000000081947 */ /* 0x008fea0003800000 */
[----:B------:R-:W3:Y:S02]  /*1450*/  SYNCS.PHASECHK.TRANS64.TRYWAIT P1, [R3+URZ], R0 ;  /* 0x00000000030075a7 */ /* 0x000ee4000802017f */
[----:B---3--:R-:W-:Y:S05]  /*1460*/  @!P1 BRA `(.L_x_21) ;  /* 0x000000b400649947 */ /* 0x008fea0003800000 */
.L_x_20:
[----:B------:R-:W-:-:S04]  /*1470*/  UISETP.LT.AND UP0, UPT, UR40, 0x1, UPT ;  /* 0x000000012800788c */ /* 0x000fc8000bf01270 */
[----:B------:R-:W-:-:S06]  /*1480*/  USEL UR4, UR40, 0x1, UP0 ;  /* 0x0000000128047887 */ /* 0x000fcc0008000000 */
[----:B--23--:R-:W-:Y:S01]  /*1490*/  IMAD.U32 R0, RZ, RZ, UR4 ;  /* 0x00000004ff007e24 */ /* 0x00cfe2000f8e00ff */
[----:B------:R-:W-:Y:S05]  /*14a0*/  WARPSYNC.ALL ;  /* 0x0000000000007948 */ /* 0x000fea0003800000 */
[----:B------:R-:W-:-:S04]  /*14b0*/  IADD3 R0, -R0, UR40, RZ ;  /* 0x0000002800007c10 */ /* 0x000fc8000fffe1ff */
[----:B------:R-:W-:Y:S02]  /*14c0*/  ISETP.GE.AND P1, PT, R0, 0x1, PT ;  /* 0x000000010000780c */ /* 0x000fe40003f26270 */
[----:B------:R-:W-:Y:S01]  /*14d0*/  R2UR UR4, R6 ;  /* 0x00000000060472ca */ /* 0x000fe200000e0000 */
[----:B------:R-:W-:Y:S01]  /*14e0*/  WARPGROUP.ARRIVE ;  /* 0x00000000000079c5 */ /* 0x000fe20000000000 */
[----:B------:R-:W-:Y:S01]  /*14f0*/  UMOV UR9, 0x40000040 ;  /* 0x4000004000097882 */ /* 0x000fe20000000000 */
[----:B------:R-:W-:Y:S01]  /*1500*/  UMOV UR11, 0x40000040 ;  /* 0x40000040000b7882 */ /* 0x000fe20000000000 */
[----:B------:R-:W-:Y:S01]  /*1510*/  UMOV UR13, 0x40000040 ;  /* 0x40000040000d7882 */ /* 0x000fe20000000000 */
[----:B------:R-:W-:-:S08]  /*1520*/  UMOV UR15, UR11 ;  /* 0x0000000b000f7c82 */ /* 0x000fd00008000000 */
[----:B------:R-:W-:-:S04]  /*1530*/  UIADD3 UR4, UR4, 0x20100, URZ ;  /* 0x0002010004047890 */ /* 0x000fc8000fffe03f */
[----:B------:R-:W-:-:S04]  /*1540*/  USHF.R.U32.HI UR4, URZ, 0x4, UR4 ;  /* 0x000000043f047899 */ /* 0x000fc80008011604 */
[----:B------:R-:W-:Y:S02]  /*1550*/  ULOP3.LUT UR5, UR4, 0x3fff, URZ, 0xc0, !UPT ;  /* 0x00003fff04057892 */ /* 0x000fe4000f8ec03f */
[----:B------:R-:W-:Y:S02]  /*1560*/  ULOP3.LUT UR4, UR41, 0x10000, URZ, 0xfc, !UPT ;  /* 0x0001000029047892 */ /* 0x000fe4000f8efc3f */
[----:B------:R-:W-:Y:S02]  /*1570*/  ULOP3.LUT UR5, UR5, 0x10000, URZ, 0xfc, !UPT ;  /* 0x0001000005057892 */ /* 0x000fe4000f8efc3f */
[----:B------:R-:W-:Y:S02]  /*1580*/  ULEA UR8, UR39, UR4, 0xc ;  /* 0x0000000427087291 */ /* 0x000fe4000f8e603f */
[----:B------:R-:W-:Y:S02]  /*1590*/  ULEA UR6, UR39, UR5, 0xb ;  /* 0x0000000527067291 */ /* 0x000fe4000f8e583f */
[----:B------:R-:W-:-:S05]  /*15a0*/  UIADD3 UR12, UR8, 0x400, URZ ;  /* 0x00000400080c7890 */ /* 0x000fca000fffe03f */
[----:B------:R-:W-:Y:S02]  /*15b0*/  UMOV UR10, UR6 ;  /* 0x00000006000a7c82 */ /* 0x000fe40008000000 */
[----:B------:R-:W-:Y:S01]  /*15c0*/  HGMMA.64x128x16.F32 R88, gdesc[UR8], RZ, !UPT, gsb0 ;  /* 0x01e00000085879f0 */ /* 0x000fe2000c0008ff */
[----:B------:R-:W-:Y:S02]  /*15d0*/  UMOV UR14, UR10 ;  /* 0x0000000a000e7c82 */ /* 0x000fe40008000000 */
[----:B------:R-:W-:Y:S02]  /*15e0*/  WARPGROUP.DEPBAR.LE gsb0, 0x0 ;  /* 0x00008000000079c5 */ /* 0x000fe40000010000 */
[----:B------:R-:W-:-:S07]  /*15f0*/  WARPGROUP.ARRIVE ;  /* 0x00000000000079c5 */ /* 0x000fce0000000000 */
[----:B------:R-:W-:Y:S01]  /*1600*/  HGMMA.64x128x16.F32 R24, gdesc[UR12], RZ, !UPT, gsb0 ;  /* 0x01e000000c1879f0 */ /* 0x000fe2000c0008ff */
[----:B------:R-:W-:Y:S02]  /*1610*/  UIADD3 UR12, UR8, 0x2, URZ ;  /* 0x00000002080c7890 */ /* 0x000fe4000fffe03f */
[----:B------:R-:W-:Y:S01]  /*1620*/  UIADD3 UR14, UR6, 0x2, URZ ;  /* 0x00000002060e7890 */ /* 0x000fe2000fffe03f */
[----:B------:R-:W-:Y:S01]  /*1630*/  UMOV UR13, 0x40000040 ;  /* 0x40000040000d7882 */ /* 0x000fe20000000000 */
[----:B------:R-:W-:Y:S01]  /*1640*/  UMOV UR15, 0x40000040 ;  /* 0x40000040000f7882 */ /* 0x000fe20000000000 */
[----:B------:R-:W-:Y:S02]  /*1650*/  WARPGROUP.DEPBAR.LE gsb0, 0x0 ;  /* 0x00008000000079c5 */ /* 0x000fe40000010000 */
[----:B------:R-:W-:-:S06]  /*1660*/  WARPGROUP.ARRIVE ;  /* 0x00000000000079c5 */ /* 0x000fcc0000000000 */
[----:B------:R-:W-:Y:S01]  /*1670*/  HGMMA.64x128x16.F32 R88, gdesc[UR12], R88, gsb0 ;  /* 0x01e000000c5879f0 */ /* 0x000fe20008000858 */
[----:B------:R-:W-:Y:S01]  /*1680*/  UIADD3 UR12, UR8, 0x402, URZ ;  /* 0x00000402080c7890 */ /* 0x000fe2000fffe03f */
[----:B------:R-:W-:Y:S01]  /*1690*/  UMOV UR13, 0x40000040 ;  /* 0x40000040000d7882 */ /* 0x000fe20000000000 */
[----:B------:R-:W-:Y:S02]  /*16a0*/  WARPGROUP.DEPBAR.LE gsb0, 0x0 ;  /* 0x00008000000079c5 */ /* 0x000fe40000010000 */
[----:B------:R-:W-:-:S07]  /*16b0*/  WARPGROUP.ARRIVE ;  /* 0x00000000000079c5 */ /* 0x000fce0000000000 */
[----:B------:R-:W-:Y:S01]  /*16c0*/  HGMMA.64x128x16.F32 R24, gdesc[UR12], R24, gsb0 ;  /* 0x01e000000c1879f0 */ /* 0x000fe20008000818 */
        /* <DEDUP_REMOVED lines=71> */
[----:B------:R-:W-:Y:S03]  /*1b40*/  HGMMA.64x128x16.F32 R24, gdesc[UR12], R24, gsb0 ;  /* 0x01e000000c1879f0 */ /* 0x000fe60008000818 */
[----:B------:R-:W-:Y:S02]  /*1b50*/  WARPGROUP.DEPBAR.LE gsb0, 0x0 ;  /* 0x00008000000079c5 */ /* 0x000fe40000010000 */
[----:B------:R-:W-:Y:S05]  /*1b60*/  @!P1 BRA `(.L_x_22) ;  /* 0x0000000800349947 */ /* 0x000fea0003800000 */
[----:B------:R-:W-:Y:S02]  /*1b70*/  UIADD3 UR6, UR39, 0x1, URZ ;  /* 0x0000000127067890 */ /* 0x000fe4000fffe03f */
[----:B------:R-:W-:Y:S02]  /*1b80*/  IMAD.U32 R3, RZ, RZ, UR39 ;  /* 0x00000027ff037e24 */ /* 0x000fe4000f8e00ff */
[----:B------:R-:W-:-:S04]  /*1b90*/  UISETP.NE.AND UP0, UPT, UR6, 0x2, UPT ;  /* 0x000000020600788c */ /* 0x000fc8000bf05270 */
[----:B------:R-:W-:Y:S02]  /*1ba0*/  USEL UR7, URZ, 0x1, UP0 ;  /* 0x000000013f077887 */ /* 0x000fe40008000000 */
[----:B------:R-:W-:Y:S02]  /*1bb0*/  USEL UR6, UR6, URZ, UP0 ;  /* 0x0000003f06067287 */ /* 0x000fe40008000000 */
[----:B------:R-:W-:-:S06]  /*1bc0*/  ULOP3.LUT UR7, UR38, UR7, URZ, 0x3c, !UPT ;  /* 0x0000000726077292 */ /* 0x000fcc000f8e3c3f */
[----:B------:R-:W-:-:S07]  /*1bd0*/  IMAD.U32 R7, RZ, RZ, UR7 ;  /* 0x00000007ff077e24 */ /* 0x000fce000f8e00ff */
.L_x_29:
[----:B------:R-:W-:Y:S05]  /*1be0*/  @!P0 BRA `(.L_x_23) ;  /* 0x0000000000048947 */ /* 0x000fea0003800000 */
[----:B------:R-:W-:Y:S01]  /*1bf0*/  BPT.TRAP 0x1 ;  /* 0x000000040000795c */ /* 0x000fe20000300000 */
.L_x_23:
[----:B------:R-:W2:Y:S01]  /*1c00*/  S2UR UR8, SR_CgaCtaId ;  /* 0x00000000000879c3 */ /* 0x000ea20000008800 */
[----:B------:R-:W-:Y:S01]  /*1c10*/  UMOV UR7, 0x400 ;  /* 0x0000040000077882 */ /* 0x000fe20000000000 */
[----:B01----:R-:W-:Y:S01]  /*1c20*/  IMAD.U32 R5, RZ, RZ, UR6 ;  /* 0x00000006ff057e24 */ /* 0x003fe2000f8e00ff */
[----:B------:R-:W-:Y:S01]  /*1c30*/  SHF.L.U32 R4, R7, 0x1f, RZ ;  /* 0x0000001f07047819 */ /* 0x000fe200000006ff */
[----:B--2---:R-:W-:-:S06]  /*1c40*/  ULEA UR7, UR8, UR7, 0x18 ;  /* 0x0000000708077291 */ /* 0x004fcc000f8ec03f */
[----:B------:R-:W-:-:S05]  /*1c50*/  IMAD.U32 R6, RZ, RZ, UR7 ;  /* 0x00000007ff067e24 */ /* 0x000fca000f8e00ff */
[----:B------:R-:W-:-:S04]  /*1c60*/  LEA R5, R5, R6, 0x3 ;  /* 0x0000000605057211 */ /* 0x000fc800078e18ff */
[----:B------:R0:W1:Y:S01]  /*1c70*/  SYNCS.PHASECHK.TRANS64.TRYWAIT P1, [R5+URZ], R4 ;  /* 0x00000004050075a7 */ /* 0x000062000802017f */
[----:B------:R-:W-:Y:S05]  /*1c80*/  @!P0 BRA `(.L_x_24) ;  /* 0x0000000000048947 */ /* 0x000fea0003800000 */
[----:B------:R-:W-:Y:S01]  /*1c90*/  BPT.TRAP 0x1 ;  /* 0x000000040000795c */ /* 0x000fe20000300000 */
.L_x_24:
[----:B-1----:R-:W-:Y:S05]  /*1ca0*/  @P1 BRA `(.L_x_25) ;  /* 0x0000000000081947 */ /* 0x002fea0003800000 */
[----:B------:R-:W1:Y:S02]  /*1cb0*/  SYNCS.PHASECHK.TRANS64.TRYWAIT P1, [R5+URZ], R4 ;  /* 0x00000004050075a7 */ /* 0x000e64000802017f */
[----:B-1----:R-:W-:Y:S05]  /*1cc0*/  @!P1 BRA `(.L_x_26) ;  /* 0x000000ac00609947 */ /* 0x002fea0003800000 */
.L_x_25:
[----:B------:R-:W-:Y:S01]  /*1cd0*/  ULEA UR10, UR6, UR4, 0xc ;  /* 0x00000004060a7291 */ /* 0x000fe2000f8e603f */
[----:B------:R-:W-:Y:S01]  /*1ce0*/  WARPGROUP.ARRIVE ;  /* 0x00000000000079c5 */ /* 0x000fe20000000000 */
[----:B------:R-:W-:Y:S01]  /*1cf0*/  ULEA UR8, UR6, UR5, 0xb ;  /* 0x0000000506087291 */ /* 0x000fe2000f8e583f */
[----:B------:R-:W-:Y:S01]  /*1d00*/  UMOV UR13, 0x40000040 ;  /* 0x40000040000d7882 */ /* 0x000fe20000000000 */
[----:B------:R-:W-:-:S03]  /*1d10*/  UMOV UR15, 0x40000040 ;  /* 0x40000040000f7882 */ /* 0x000fc60000000000 */
[----:B------:R-:W-:Y:S02]  /*1d20*/  UMOV UR12, UR10 ;  /* 0x0000000a000c7c82 */ /* 0x000fe40008000000 */
[----:B------:R-:W-:Y:S02]  /*1d30*/  UMOV UR14, UR8 ;  /* 0x00000008000e7c82 */ /* 0x000fe40008000000 */
        /* <DEDUP_REMOVED lines=92> */
[----:B------:R-:W-:Y:S01]  /*2300*/  BPT.TRAP 0x1 ;  /* 0x000000040000795c */ /* 0x000fe20000300000 */
.L_x_27:
[----:B------:R-:W-:-:S13]  /*2310*/  ISETP.NE.AND P1, PT, R156, RZ, PT ;  /* 0x000000ff9c00720c */ /* 0x000fda0003f25270 */
[----:B01----:R-:W-:-:S04]  /*2320*/  @P1 IMAD R4, R3, 0x8, R6 ;  /* 0x0000000803041824 */ /* 0x003fc800078e0206 */
[----:B------:R-:W-:-:S05]  /*2330*/  @P1 VIADD R5, R4, 0x10 ;  /* 0x0000001004051836 */ /* 0x000fca0000000000 */
[----:B------:R-:W-:-:S04]  /*2340*/  @P1 PRMT R5, R22, 0x654, R5 ;  /* 0x0000065416051816 */ /* 0x000fc80000000005 */
[----:B------:R0:W-:Y:S01]  /*2350*/  @P1 SYNCS.ARRIVE.TRANS64.RED.A1T0 RZ, [R5+URZ], RZ ;  /* 0x000000ff05ff19a7 */ /* 0x0001e2000810043f */
[----:B------:R-:W-:-:S13]  /*2360*/  ISETP.GT.U32.AND P1, PT, R19, 0x1, PT ;  /* 0x000000011300780c */ /* 0x000fda0003f24070 */
[----:B0-----:R-:W-:Y:S05]  /*2370*/  @P1 BRA `(.L_x_28) ;  /* 0x0000000000041947 */ /* 0x001fea0003800000 */
[----:B------:R-:W-:Y:S01]  /*2380*/  BPT.TRAP 0x1 ;  /* 0x000000040000795c */ /* 0x000fe20000300000 */
.L_x_28:
[----:B------:R-:W-:Y:S01]  /*2390*/  UIADD3 UR6, UR6, 0x1, URZ ;  /* 0x0000000106067890 */ /* 0x000fe2000fffe03f */
[C---:B------:R-:W-:Y:S01]  /*23a0*/  ISETP.GT.AND P2, PT, R0.reuse, 0x1, PT ;  /* 0x000000010000780c */ /* 0x040fe20003f44270 */
[----:B------:R-:W-:Y:S02]  /*23b0*/  VIADD R3, R3, 0x1 ;  /* 0x0000000103037836 */ /* 0x000fe40000000000 */
[----:B------:R-:W-:Y:S01]  /*23c0*/  UISETP.NE.AND UP0, UPT, UR6, 0x2, UPT ;  /* 0x000000020600788c */ /* 0x000fe2000bf05270 */
[----:B------:R-:W-:Y:S02]  /*23d0*/  VIADD R0, R0, 0xffffffff ;  /* 0xffffffff00007836 */ /* 0x000fe40000000000 */
[C---:B------:R-:W-:Y:S01]  /*23e0*/  ISETP.NE.AND P1, PT, R3.reuse, 0x2, PT ;  /* 0x000000020300780c */ /* 0x040fe20003f25270 */
[----:B------:R-:W-:Y:S02]  /*23f0*/  USEL UR7, URZ, 0x1, UP0 ;  /* 0x000000013f077887 */ /* 0x000fe40008000000 */
[----:B------:R-:W-:Y:S01]  /*2400*/  USEL UR6, UR6, URZ, UP0 ;  /* 0x0000003f06067287 */ /* 0x000fe20008000000 */
[----:B------:R-:W-:-:S03]  /*2410*/  SEL R3, R3, RZ, P1 ;  /* 0x000000ff03037207 */ /* 0x000fc60000800000 */
[----:B------:R-:W-:Y:S01]  /*2420*/  LOP3.LUT R7, R7, UR7, RZ, 0x3c, !PT ;  /* 0x0000000707077c12 */ /* 0x000fe2000f8e3cff */
[----:B------:R-:W-:Y:S07]  /*2430*/  @P2 BRA `(.L_x_29) ;  /* 0xfffffff400e82947 */ /* 0x000fee000383ffff */
.L_x_22:
[----:B------:R-:W2:Y:S02]  /*2440*/  LDC R0, c[0x0][0x28c] ;  /* 0x0000a300ff007b82 */ /* 0x000ea40000000800 */
[----:B--2---:R-:W-:-:S13]  /*2450*/  ISETP.GE.AND P1, PT, R0, 0x1, PT ;  /* 0x000000010000780c */ /* 0x004fda0003f26270 */
[----:B------:R-:W-:Y:S05]  /*2460*/  @!P1 BRA `(.L_x_30) ;  /* 0x0000000000409947 */ /* 0x000fea0003800000 */
[----:B------:R-:W-:Y:S05]  /*2470*/  @!P0 BRA `(.L_x_31) ;  /* 0x0000000000048947 */ /* 0x000fea0003800000 */
[----:B------:R-:W-:Y:S01]  /*2480*/  BPT.TRAP 0x1 ;  /* 0x000000040000795c */ /* 0x000fe20000300000 */
.L_x_31:
[----:B------:R-:W-:Y:S01]  /*2490*/  ISETP.NE.AND P0, PT, R156, RZ, PT ;  /* 0x000000ff9c00720c */ /* 0x000fe20003f05270 */
[----:B------:R-:W-:-:S12]  /*24a0*/  UISETP.LT.AND UP1, UPT, UR40, 0x1, UPT ;  /* 0x000000012800788c */ /* 0x000fd8000bf21270 */
[----:B------:R-:W-:-:S05]  /*24b0*/  VOTEU.ANY UP0, P0 ;  /* 0x00000000003f7886 */ /* 0x000fca0000000100 */
[----:B------:R-:W-:-:S04]  /*24c0*/  @UP0 USEL UR4, UR40, 0x1, UP1 ;  /* 0x0000000128040887 */ /* 0x000fc80008800000 */
[----:B------:R-:W-:-:S06]  /*24d0*/  @UP0 UIADD3 UR4, UR39, UR40, -UR4 ;  /* 0x0000002827040290 */ /* 0x000fcc000fffe804 */
[----:B------:R-:W-:-:S04]  /*24e0*/  IMAD.U32 R0, RZ, RZ, UR4 ;  /* 0x00000004ff007e24 */ /* 0x000fc8000f8e00ff */
[----:B------:R-:W-:-:S05]  /*24f0*/  @P0 IMAD.SHL.U32 R0, R0, 0x8, RZ ;  /* 0x0000000800000824 */ /* 0x000fca00078e00ff */
[----:B------:R-:W-:-:S04]  /*2500*/  @P0 LOP3.LUT R0, R0, 0x8, RZ, 0xc0, !PT ;  /* 0x0000000800000812 */ /* 0x000fc800078ec0ff */
[----:B------:R-:W-:-:S04]  /*2510*/  @P0 IADD3 R3, R6, 0x10, R0 ;  /* 0x0000001006030810 */ /* 0x000fc80007ffe000 */
[----:B------:R-:W-:-:S04]  /*2520*/  @P0 PRMT R3, R22, 0x654, R3 ;  /* 0x0000065416030816 */ /* 0x000fc80000000003 */
[----:B------:R2:W-:Y:S01]  /*2530*/  @P0 SYNCS.ARRIVE.TRANS64.RED.A1T0 RZ, [R3+URZ], RZ ;  /* 0x000000ff03ff09a7 */ /* 0x0005e2000810043f */
[----:B------:R-:W-:-:S13]  /*2540*/  ISETP.GT.U32.AND P0, PT, R19, 0x1, PT ;  /* 0x000000011300780c */ /* 0x000fda0003f04070 */
[----:B--2---:R-:W-:Y:S05]  /*2550*/  @P0 BRA `(.L_x_30) ;  /* 0x0000000000040947 */ /* 0x004fea0003800000 */
[----:B------:R-:W-:Y:S01]  /*2560*/  BPT.TRAP 0x1 ;  /* 0x000000040000795c */ /* 0x000fe20000300000 */
.L_x_30:
[----:B------:R-:W2:Y:S01]  /*2570*/  LDC R6, c[0x0][0x288] ;  /* 0x0000a200ff067b82 */ /* 0x000ea20000000800 */
[--C-:B------:R-:W-:Y:S01]  /*2580*/  SHF.R.U32.HI R0, RZ, 0x2, R18.reuse ;  /* 0x00000002ff007819 */ /* 0x100fe20000011612 */
[----:B------:R-:W-:Y:S01]  /*2590*/  UIADD3 UR39, UR40, UR39, URZ ;  /* 0x0000002728277290 */ /* 0x000fe2000fffe03f */
[----:B01----:R-:W-:Y:S01]  /*25a0*/  SHF.R.U32.HI R5, RZ, 0x7, R18 ;  /* 0x00000007ff057819 */ /* 0x003fe20000011612 */
[----:B------:R-:W-:Y:S01]  /*25b0*/  ULDC UR8, c[0x0][0x284] ;  /* 0x0000a10000087ab9 */ /* 0x000fe20000000800 */
[----:B------:R-:W-:Y:S01]  /*25c0*/  LOP3.LUT R3, R0, 0x7, RZ, 0xc0, !PT ;  /* 0x0000000700037812 */ /* 0x000fe200078ec0ff */
[----:B------:R-:W-:Y:S01]  /*25d0*/  USHF.R.U32.HI UR4, URZ, 0x1, UR39 ;  /* 0x000000013f047899 */ /* 0x000fe20008011627 */
[----:B------:R-:W-:Y:S01]  /*25e0*/  LOP3.LUT R4, R18, 0x60, RZ, 0xc0, !PT ;  /* 0x0000006012047812 */ /* 0x000fe200078ec0ff */
[----:B------:R-:W-:Y:S01]  /*25f0*/  UISETP.GT.U32.AND UP1, UPT, UR39, 0x1, UPT ;  /* 0x000000012700788c */ /* 0x000fe2000bf24070 */
[----:B------:R-:W-:Y:S01]  /*2600*/  LOP3.LUT R0, R5, 0x1, RZ, 0xc0, !PT ;  /* 0x0000000105007812 */ /* 0x000fe200078ec0ff */
[----:B------:R-:W-:Y:S01]  /*2610*/  ULOP3.LUT UR4, UR4, 0x1, URZ, 0xc0, !UPT ;  /* 0x0000000104047892 */ /* 0x000fe2000f8ec03f */
[----:B------:R-:W-:Y:S01]  /*2620*/  SHF.R.U32.HI R8, RZ, 0x1, R4 ;  /* 0x00000001ff087819 */ /* 0x000fe20000011604 */
[----:B------:R-:W-:Y:S01]  /*2630*/  ULDC.64 UR6, c[0x0][0x5d0] ;  /* 0x0001740000067ab9 */ /* 0x000fe20000000a00 */
[----:B------:R-:W-:Y:S01]  /*2640*/  SHF.L.U32 R11, R153, 0x7, RZ ;  /* 0x00000007990b7819 */ /* 0x000fe200000006ff */
[----:B------:R-:W-:Y:S01]  /*2650*/  IMAD.SHL.U32 R4, R0, 0x40, RZ ;  /* 0x0000004000047824 */ /* 0x000fe200078e00ff */
[----:B------:R-:W-:Y:S01]  /*2660*/  IADD3 R5, RZ, -R8, -R3 ;  /* 0x80000008ff057210 */ /* 0x000fe20007ffe803 */
[----:B------:R-:W-:Y:S01]  /*2670*/  UISETP.NE.U32.AND UP0, UPT, UR4, 0x1, UPT ;  /* 0x000000010400788c */ /* 0x000fe2000bf05070 */
[----:B------:R-:W-:Y:S01]  /*2680*/  SHF.R.S32.HI R15, RZ, 0x1f, R23 ;  /* 0x0000001fff0f7819 */ /* 0x000fe20000011417 */
[----:B------:R-:W-:Y:S01]  /*2690*/  UISETP.LT.U32.AND UP1, UPT, UR40, 0x2, UP1 ;  /* 0x000000022800788c */ /* 0x000fe20008f21070 */
[----:B------:R-:W-:Y:S01]  /*26a0*/  LOP3.LUT R165, R4, 0x40, R3, 0xe2, !PT ;  /* 0x0000004004a57812 */ /* 0x000fe200078ee203 */
[----:B------:R-:W-:Y:S01]  /*26b0*/  IMAD R157, R0, -0x40, R5 ;  /* 0xffffffc0009d7824 */ /* 0x000fe200078e0205 */
[----:B------:R-:W-:Y:S01]  /*26c0*/  LOP3.LUT R3, R18, 0x3, RZ, 0xc0, !PT ;  /* 0x0000000312037812 */ /* 0x000fe200078ec0ff */
[----:B------:R-:W-:Y:S01]  /*26d0*/  IMAD.SHL.U32 R0, R152, 0x100, RZ ;  /* 0x0000010098007824 */ /* 0x000fe200078e00ff */
[----:B------:R-:W-:Y:S01]  /*26e0*/  UISETP.GT.U32.AND UP0, UPT, UR40, 0x1, !UP0 ;  /* 0x000000012800788c */ /* 0x000fe2000c704070 */
[----:B--2---:R-:W-:Y:S01]  /*26f0*/  ISETP.GE.AND P0, PT, R11, R6, PT ;  /* 0x000000060b00720c */ /* 0x004fe20003f06270 */
[----:B------:R-:W-:Y:S01]  /*2700*/  IMAD R4, R15, UR6, RZ ;  /* 0x000000060f047c24 */ /* 0x000fe2000f8e02ff */
[----:B------:R-:W-:Y:S01]  /*2710*/  USEL UR5, URZ, 0x1, !UP1 ;  /* 0x000000013f057887 */ /* 0x000fe2000c800000 */
[----:B------:R-:W-:Y:S01]  /*2720*/  IMAD R10, R3, -0x2, R6 ;  /* 0xfffffffe030a7824 */ /* 0x000fe200078e0206 */
[----:B------:R-:W-:Y:S01]  /*2730*/  ISETP.GE.OR P0, PT, R0, UR8, P0 ;  /* 0x0000000800007c0c */ /* 0x000fe20008706670 */
[----:B------:R-:W-:Y:S01]  /*2740*/  IMAD.SHL.U32 R6, R18, 0x2, RZ ;  /* 0x0000000212067824 */ /* 0x000fe200078e00ff */
[----:B------:R-:W-:Y:S01]  /*2750*/  USEL UR4, URZ, 0x1, !UP0 ;  /* 0x000000013f047887 */ /* 0x000fe2000c000000 */
[----:B------:R-:W-:Y:S01]  /*2760*/  IMAD.WIDE R152, R152, 0x100, RZ ;  /* 0x0000010098987825 */ /* 0x000fe200078e02ff */
[----:B------:R-:W-:Y:S01]  /*2770*/  ULOP3.LUT UR39, UR39, 0x1, URZ, 0xc0, !UPT ;  /* 0x0000000127277892 */ /* 0x000fe2000f8ec03f */
[----:B------:R-:W-:Y:S01]  /*2780*/  IADD3 R157, -R0, UR8, R157 ;  /* 0x00000008009d7c10 */ /* 0x000fe2000fffe19d */
[----:B------:R-:W-:Y:S01]  /*2790*/  ULOP3.LUT UR38, UR4, UR38, UR5, 0x96, !UPT ;  /* 0x0000002604267292 */ /* 0x000fe2000f8e9605 */
[----:B------:R-:W-:Y:S01]  /*27a0*/  LOP3.LUT R6, R11, 0x6, R6, 0xf8, !PT ;  /* 0x000000060b067812 */ /* 0x000fe200078ef806 */
[----:B------:R-:W-:Y:S01]  /*27b0*/  IMAD R9, R23, UR7, R4 ;  /* 0x0000000717097c24 */ /* 0x000fe2000f8e0204 */
[----:B------:R-:W-:Y:S01]  /*27c0*/  LOP3.LUT R165, R152, R165, R8, 0xfe, !PT ;  /* 0x000000a598a57212 */ /* 0x000fe200078efe08 */
[----:B------:R-:W-:Y:S01]  /*27d0*/  IMAD.IADD R0, R10, 0x1, -R11 ;  /* 0x000000010a007824 */ /* 0x000fe200078e0a0b */
[----:B------:R-:W-:Y:S01]  /*27e0*/  SHF.R.S32.HI R7, RZ, 0x1f, R6 ;  /* 0x0000001fff077819 */ /* 0x000fe20000011406 */
[----:B------:R-:W-:-:S02]  /*27f0*/  IMAD.MOV.U32 R3, RZ, RZ, -0x1 ;  /* 0xffffffffff037424 */ /* 0x000fc400078e00ff */
[----:B------:R-:W-:-:S04]  /*2800*/  IMAD.WIDE.U32 R4, R23, UR6, R6 ;  /* 0x0000000617047c25 */ /* 0x000fc8000f8e0006 */
[----:B------:R-:W-:Y:S02]  /*2810*/  IMAD.IADD R9, R5, 0x1, R9 ;  /* 0x0000000105097824 */ /* 0x000fe400078e0209 */
[----:B------:R-:W-:Y:S01]  /*2820*/  IMAD.MOV.U32 R8, RZ, RZ, R4 ;  /* 0x000000ffff087224 */ /* 0x000fe200078e0004 */
[----:B------:R-:W-:Y:S06]  /*2830*/  @P0 BRA `(.L_x_32) ;  /* 0x0000008400700947 */ /* 0x000fec0003800000 */
[----:B------:R-:W0:Y:S01]  /*2840*/  LDC.64 R4, c[0x0][0x5c8] ;  /* 0x00017200ff047b82 */ /* 0x000e220000000a00 */
[----:B-----5:R-:W-:Y:S01]  /*2850*/  FSETP.NEU.AND P1, PT, R155, RZ, PT ;  /* 0x000000ff9b00720b */ /* 0x020fe20003f2d000 */
[----:B------:R-:W-:Y:S01]  /*2860*/  BSSY B0, `(.L_x_32) ;  /* 0x0000859000007945 */ /* 0x000fe20003800000 */
[----:B------:R-:W-:-:S04]  /*2870*/  ISETP.GT.AND P2, PT, R157, RZ, PT ;  /* 0x000000ff9d00720c */ /* 0x000fc80003f44270 */
[----:B------:R-:W-:Y:S01]  /*2880*/  ISETP.GT.AND P0, PT, R0, RZ, P2 ;  /* 0x000000ff0000720c */ /* 0x000fe20001704270 */
[-C--:B0-----:R-:W-:Y:S02]  /*2890*/  IMAD R10, R153, R4.reuse, RZ ;  /* 0x00000004990a7224 */ /* 0x081fe400078e02ff */
[----:B------:R-:W-:-:S04]  /*28a0*/  IMAD.WIDE.U32 R166, R165, R4, R8 ;  /* 0x00000004a5a67225 */ /* 0x000fc800078e0008 */
[----:B------:R-:W-:-:S04]  /*28b0*/  IMAD R9, R165, R5, R10 ;  /* 0x00000005a5097224 */ /* 0x000fc800078e020a */
[----:B------:R-:W-:Y:S01]  /*28c0*/  IMAD.IADD R171, R167, 0x1, R9 ;  /* 0x00000001a7ab7824 */ /* 0x000fe200078e0209 */
[----:B------:R-:W-:Y:S06]  /*28d0*/  @!P1 BRA `(.L_x_33) ;  /* 0x0000006000209947 */ /* 0x000fec0003800000 */
[----:B------:R-:W0:Y:S01]  /*28e0*/  LDC.64 R10, c[0x0][0x5b8] ;  /* 0x00016e00ff0a7b82 */ /* 0x000e220000000a00 */
[----:B------:R-:W-:-:S07]  /*28f0*/  ULDC.64 UR4, c[0x0][0x5c0] ;  /* 0x0001700000047ab9 */ /* 0x000fce0000000a00 */
[----:B------:R-:W1:Y:S08]  /*2900*/  LDC.64 R12, c[0x0][0x5b0] ;  /* 0x00016c00ff0c7b82 */ /* 0x000e700000000a00 */
[----:B------:R-:W2:Y:S01]  /*2910*/  LDC.64 R8, c[0x0][0x5a8] ;  /* 0x00016a00ff087b82 */ /* 0x000ea20000000a00 */
[----:B0-----:R-:W-:-:S04]  /*2920*/  IMAD R14, R15, R10, RZ ;  /* 0x0000000a0f0e7224 */ /* 0x001fc800078e02ff */
[C---:B------:R-:W-:Y:S02]  /*2930*/  IMAD R11, R23.reuse, R11, R14 ;  /* 0x0000000b170b7224 */ /* 0x040fe400078e020e */
[----:B------:R-:W-:-:S04]  /*2940*/  IMAD.WIDE.U32 R14, R23, R10, R6 ;  /* 0x0000000a170e7225 */ /* 0x000fc800078e0006 */
[----:B-1----:R-:W-:Y:S01]  /*2950*/  IMAD R20, R153, R12, RZ ;  /* 0x0000000c99147224 */ /* 0x002fe200078e02ff */
[----:B------:R-:W-:-:S03]  /*2960*/  IADD3 R21, R15, R11, RZ ;  /* 0x0000000b0f157210 */ /* 0x000fc60007ffe0ff */
[----:B------:R-:W-:Y:S02]  /*2970*/  IMAD R169, R165, R13, R20 ;  /* 0x0000000da5a97224 */ /* 0x000fe400078e0214 */
[----:B------:R-:W-:-:S04]  /*2980*/  IMAD.MOV.U32 R20, RZ, RZ, R14 ;  /* 0x000000ffff147224 */ /* 0x000fc800078e000e */
[----:B------:R-:W-:-:S04]  /*2990*/  IMAD.WIDE.U32 R158, R165, R12, R20 ;  /* 0x0000000ca59e7225 */ /* 0x000fc800078e0014 */
[----:B------:R-:W-:Y:S01]  /*29a0*/  IMAD.IADD R159, R159, 0x1, R169 ;  /* 0x000000019f9f7824 */ /* 0x000fe200078e02a9 */
[----:B--2---:R-:W-:-:S04]  /*29b0*/  LEA R160, P1, R158, R8, 0x1 ;  /* 0x000000089ea07211 */ /* 0x004fc800078208ff */
[----:B------:R-:W-:-:S05]  /*29c0*/  LEA.HI.X R161, R158, R9, R159, 0x1, P1 ;  /* 0x000000099ea17211 */ /* 0x000fca00008f0c9f */
[----:B------:R-:W2:Y:S01]  /*29d0*/  @P0 LDG.E.LTC128B.U16 R167, desc[UR36][R160.64] ;  /* 0x00000024a0a70981 */ /* 0x000ea2000c1e1520 */
[----:B------:R-:W-:Y:S01]  /*29e0*/  IMAD.WIDE.U32 R162, R165, R12, R6 ;  /* 0x0000000ca5a27225 */ /* 0x000fe200078e0006 */
[----:B------:R-:W-:Y:S01]  /*29f0*/  ISETP.GT.AND P3, PT, R0, 0x1, P2 ;  /* 0x000000010000780c */ /* 0x000fe20001764270 */
[----:B------:R-:W-:Y:S02]  /*2a00*/  BSSY B1, `(.L_x_34) ;  /* 0x0000013000017945 */ /* 0x000fe40003800000 */
[----:B------:R-:W-:Y:S02]  /*2a10*/  IMAD.IADD R163, R169, 0x1, R163 ;  /* 0x00000001a9a37824 */ /* 0x000fe400078e02a3 */
[----:B------:R-:W-:-:S04]  /*2a20*/  IMAD.WIDE.U32 R162, R23, R10, R162 ;  /* 0x0000000a17a27225 */ /* 0x000fc800078e00a2 */
[----:B--2---:R-:W-:-:S05]  /*2a30*/  HADD2.F32 R158, -RZ, R167.H0_H0 ;  /* 0x200000a7ff9e7230 */ /* 0x004fca0000004100 */
[----:B------:R-:W-:Y:S01]  /*2a40*/  FMUL R159, R158, R155 ;  /* 0x0000009b9e9f7220 */ /* 0x000fe20000400000 */
[----:B------:R-:W-:-:S03]  /*2a50*/  LEA R158, P1, R166, UR4, 0x1 ;  /* 0x00000004a69e7c11 */ /* 0x000fc6000f8208ff */
[----:B------:R-:W-:Y:S01]  /*2a60*/  FFMA R159, R88, R154, R159 ;  /* 0x0000009a589f7223 */ /* 0x000fe2000000009f */
[----:B------:R-:W-:-:S04]  /*2a70*/  IMAD.IADD R88, R11, 0x1, R163 ;  /* 0x000000010b587824 */ /* 0x000fc800078e02a3 */
[----:B------:R-:W-:Y:S02]  /*2a80*/  F2FP.F16.F32.PACK_AB R161, RZ, R159 ;  /* 0x0000009fffa1723e */ /* 0x000fe400000000ff */
[----:B------:R-:W-:Y:S02]  /*2a90*/  LEA.HI.X R159, R166, UR5, R171, 0x1, P1 ;  /* 0x00000005a69f7c11 */ /* 0x000fe400088f0cab */
[----:B------:R-:W-:Y:S02]  /*2aa0*/  PRMT R163, R161, 0x7610, R163 ;  /* 0x00007610a1a37816 */ /* 0x000fe400000000a3 */
[----:B------:R-:W-:-:S03]  /*2ab0*/  LEA R160, P1, R162, R8, 0x1 ;  /* 0x00000008a2a07211 */ /* 0x000fc600078208ff */
[----:B------:R0:W-:Y:S01]  /*2ac0*/  @P0 STG.E.U16 desc[UR36][R158.64], R163 ;  /* 0x000000a39e000986 */ /* 0x0001e2000c101524 */
[--C-:B------:R-:W-:Y:S01]  /*2ad0*/  LEA.HI.X R161, R162, R9, R88.reuse, 0x1, P1 ;  /* 0x00000009a2a17211 */ /* 0x100fe200008f0c58 */
[C---:B------:R-:W-:Y:S01]  /*2ae0*/  IMAD.SHL.U32 R162, R12.reuse, 0x8, RZ ;  /* 0x000000080ca27824 */ /* 0x040fe200078e00ff */
[----:B------:R-:W-:Y:S02]  /*2af0*/  PRMT R88, R167, 0x7610, R88 ;  /* 0x00007610a7587816 */ /* 0x000fe40000000058 */
[----:B0-----:R-:W-:Y:S01]  /*2b00*/  SHF.L.U64.HI R163, R12, 0x3, R13 ;  /* 0x000000030ca37819 */ /* 0x001fe2000001020d */
[----:B------:R-:W-:Y:S06]  /*2b10*/  @!P3 BRA `(.L_x_35) ;  /* 0x000000000004b947 */ /* 0x000fec0003800000 */
[----:B------:R0:W5:Y:S02]  /*2b20*/  LDG.E.LTC128B.U16 R88, desc[UR36][R160.64+0x2] ;  /* 0x00000224a0587981 */ /* 0x000164000c1e1520 */
.L_x_35:
[----:B------:R-:W-:Y:S05]  /*2b30*/  BSYNC B1 ;  /* 0x0000000000017941 */ /* 0x000fea0003800000 */
.L_x_34:
[----:B-----5:R-:W-:Y:S01]  /*2b40*/  HADD2.F32 R168, -RZ, R88.H0_H0 ;  /* 0x20000058ffa87230 */ /* 0x020fe20000004100 */
[----:B------:R-:W-:Y:S01]  /*2b50*/  ISETP.GT.AND P0, PT, R157, 0x8, PT ;  /* 0x000000089d00780c */ /* 0x000fe20003f04270 */
[----:B------:R-:W-:-:S04]  /*2b60*/  IMAD.WIDE.U32 R166, R165, R12, R162 ;  /* 0x0000000ca5a67225 */ /* 0x000fc800078e00a2 */
[----:B------:R-:W-:Y:S01]  /*2b70*/  FMUL R168, R168, R155 ;  /* 0x0000009ba8a87220 */ /* 0x000fe20000400000 */
[----:B------:R-:W-:Y:S01]  /*2b80*/  IMAD.IADD R169, R169, 0x1, R167 ;  /* 0x00000001a9a97824 */ /* 0x000fe200078e02a7 */
[----:B------:R-:W-:Y:S02]  /*2b90*/  ISETP.GT.AND P1, PT, R0, RZ, P0 ;  /* 0x000000ff0000720c */ /* 0x000fe40000724270 */
[----:B------:R-:W-:Y:S01]  /*2ba0*/  FFMA R168, R89, R154, R168 ;  /* 0x0000009a59a87223 */ /* 0x000fe200000000a8 */
[----:B------:R-:W-:-:S04]  /*2bb0*/  IADD3 R89, P4, R14, R166, RZ ;  /* 0x000000a60e597210 */ /* 0x000fc80007f9e0ff */
[----:B------:R-:W-:Y:S01]  /*2bc0*/  F2FP.F16.F32.PACK_AB R168, RZ, R168 ;  /* 0x000000a8ffa8723e */ /* 0x000fe200000000ff */
[----:B------:R-:W-:Y:S01]  /*2bd0*/  IMAD.X R172, R169, 0x1, R21, P4 ;  /* 0x00000001a9ac7824 */ /* 0x000fe200020e0615 */
[C---:B------:R-:W-:Y:S02]  /*2be0*/  LEA R170, P4, R89.reuse, R8, 0x1 ;  /* 0x0000000859aa7211 */ /* 0x040fe400078808ff */
[----:B------:R-:W-:Y:S02]  /*2bf0*/  PRMT R167, R168, 0x7610, R167 ;  /* 0x00007610a8a77816 */ /* 0x000fe400000000a7 */
[----:B------:R-:W-:Y:S02]  /*2c00*/  PRMT R168, R88, 0x7610, R168 ;  /* 0x0000761058a87816 */ /* 0x000fe400000000a8 */
[----:B------:R-:W-:Y:S01]  /*2c10*/  LEA.HI.X R171, R89, R9, R172, 0x1, P4 ;  /* 0x0000000959ab7211 */ /* 0x000fe200020f0cac */
[----:B------:R1:W-:Y:S04]  /*2c20*/  @P3 STG.E.U16 desc[UR36][R158.64+0x2], R167 ;  /* 0x000002a79e003986 */ /* 0x0003e8000c101524 */
[----:B------:R2:W3:Y:S01]  /*2c30*/  @P1 LDG.E.LTC128B.U16 R168, desc[UR36][R170.64] ;  /* 0x00000024aaa81981 */ /* 0x0004e2000c1e1520 */
[----:B------:R-:W-:Y:S01]  /*2c40*/  IADD3 R166, P3, R6, R166, RZ ;  /* 0x000000a606a67210 */ /* 0x000fe20007f7e0ff */
[----:B------:R-:W-:Y:S03]  /*2c50*/  BSSY B1, `(.L_x_36) ;  /* 0x0000012000017945 */ /* 0x000fe60003800000 */
[----:B-1----:R-:W-:Y:S01]  /*2c60*/  IADD3.X R167, R7, R169, RZ, P3, !PT ;  /* 0x000000a907a77210 */ /* 0x002fe20001ffe4ff */
[----:B------:R-:W-:-:S02]  /*2c70*/  IMAD.SHL.U32 R169, R4, 0x10, RZ ;  /* 0x0000001004a97824 */ /* 0x000fc400078e00ff */
[----:B------:R-:W-:-:S03]  /*2c80*/  IMAD.WIDE.U32 R166, R23, R10, R166 ;  /* 0x0000000a17a67225 */ /* 0x000fc600078e00a6 */
[----:B--2---:R-:W-:Y:S01]  /*2c90*/  IADD3 R170, P3, R169, R158, RZ ;  /* 0x0000009ea9aa7210 */ /* 0x004fe20007f7e0ff */
[----:B------:R-:W-:Y:S01]  /*2ca0*/  IMAD.IADD R172, R11, 0x1, R167 ;  /* 0x000000010bac7824 */ /* 0x000fe200078e02a7 */
[----:B------:R-:W-:-:S05]  /*2cb0*/  SHF.L.U64.HI R167, R4, 0x4, R5 ;  /* 0x0000000404a77819 */ /* 0x000fca0000010205 */
[----:B------:R-:W-:Y:S02]  /*2cc0*/  IMAD.X R171, R167, 0x1, R159, P3 ;  /* 0x00000001a7ab7824 */ /* 0x000fe400018e069f */
[----:B---3--:R-:W-:-:S05]  /*2cd0*/  HADD2.F32 R88, -RZ, R168.H0_H0 ;  /* 0x200000a8ff587230 */ /* 0x008fca0000004100 */
[----:B------:R-:W-:Y:S01]  /*2ce0*/  FMUL R89, R88, R155 ;  /* 0x0000009b58597220 */ /* 0x000fe20000400000 */
[----:B------:R-:W-:-:S03]  /*2cf0*/  LEA R88, P4, R166, R8, 0x1 ;  /* 0x00000008a6587211 */ /* 0x000fc600078808ff */
[----:B------:R-:W-:Y:S01]  /*2d00*/  FFMA R90, R90, R154, R89 ;  /* 0x0000009a5a5a7223 */ /* 0x000fe20000000059 */
[----:B------:R-:W-:Y:S02]  /*2d10*/  LEA.HI.X R89, R166, R9, R172, 0x1, P4 ;  /* 0x00000009a6597211 */ /* 0x000fe400020f0cac */
[----:B------:R-:W-:Y:S02]  /*2d20*/  ISETP.GT.AND P4, PT, R0, 0x1, P0 ;  /* 0x000000010000780c */ /* 0x000fe40000784270 */
[----:B------:R-:W-:-:S05]  /*2d30*/  F2FP.F16.F32.PACK_AB R90, RZ, R90 ;  /* 0x0000005aff5a723e */ /* 0x000fca00000000ff */
[----:B------:R1:W-:Y:S06]  /*2d40*/  @P1 STG.E.U16 desc[UR36][R170.64], R90 ;  /* 0x0000005aaa001986 */ /* 0x0003ec000c101524 */
[----:B------:R-:W-:Y:S05]  /*2d50*/  @!P4 BRA `(.L_x_37) ;  /* 0x000000000004c947 */ /* 0x000fea0003800000 */
[----:B------:R2:W5:Y:S02]  /*2d60*/  LDG.E.LTC128B.U16 R168, desc[UR36][R88.64+0x2] ;  /* 0x0000022458a87981 */ /* 0x000564000c1e1520 */
.L_x_37:
[----:B------:R-:W-:Y:S05]  /*2d70*/  BSYNC B1 ;  /* 0x0000000000017941 */ /* 0x000fea0003800000 */
.L_x_36:
[----:B-1---5:R-:W-:Y:S01]  /*2d80*/  HADD2.F32 R90, -RZ, R168.H0_H0 ;  /* 0x200000a8ff5a7230 */ /* 0x022fe20000004100 */
[----:B------:R-:W-:Y:S01]  /*2d90*/  ISETP.GT.AND P1, PT, R0, 0x8, P2 ;  /* 0x000000080000780c */ /* 0x000fe20001724270 */
[----:B------:R-:W-:Y:S03]  /*2da0*/  BSSY B1, `(.L_x_38) ;  /* 0x000000a000017945 */ /* 0x000fe60003800000 */
[----:B------:R-:W-:-:S04]  /*2db0*/  FMUL R90, R90, R155 ;  /* 0x0000009b5a5a7220 */ /* 0x000fc80000400000 */
[----:B------:R-:W-:Y:S01]  /*2dc0*/  FFMA R90, R91, R154, R90 ;  /* 0x0000009a5b5a7223 */ /* 0x000fe2000000005a */
[----:B------:R-:W-:-:S04]  /*2dd0*/  @P4 IMAD.MOV.U32 R91, RZ, RZ, R171 ;  /* 0x000000ffff5b4224 */ /* 0x000fc800078e00ab */
[----:B------:R-:W-:-:S04]  /*2de0*/  F2FP.F16.F32.PACK_AB R90, RZ, R90 ;  /* 0x0000005aff5a723e */ /* 0x000fc800000000ff */
[----:B------:R-:W-:Y:S01]  /*2df0*/  PRMT R166, R90, 0x7610, R166 ;  /* 0x000076105aa67816 */ /* 0x000fe200000000a6 */
[----:B------:R-:W-:-:S05]  /*2e00*/  @P4 IMAD.MOV.U32 R90, RZ, RZ, R170 ;  /* 0x000000ffff5a4224 */ /* 0x000fca00078e00aa */
[----:B------:R1:W-:Y:S01]  /*2e10*/  @P4 STG.E.U16 desc[UR36][R90.64+0x2], R166 ;  /* 0x000002a65a004986 */ /* 0x0003e2000c101524 */
[----:B------:R-:W-:Y:S05]  /*2e20*/  @!P1 BRA `(.L_x_39) ;  /* 0x0000000000049947 */ /* 0x000fea0003800000 */
[----:B------:R3:W5:Y:S02]  /*2e30*/  LDG.E.LTC128B.U16 R168, desc[UR36][R160.64+0x10] ;  /* 0x00001024a0a87981 */ /* 0x000764000c1e1520 */
.L_x_39:
[----:B------:R-:W-:Y:S05]  /*2e40*/  BSYNC B1 ;  /* 0x0000000000017941 */ /* 0x000fea0003800000 */
.L_x_38:
[----:B-1---5:R-:W-:Y:S01]  /*2e50*/  HADD2.F32 R90, -RZ, R168.H0_H0 ;  /* 0x200000a8ff5a7230 */ /* 0x022fe20000004100 */
[----:B------:R-:W-:Y:S01]  /*2e60*/  ISETP.GT.AND P3, PT, R0, 0x9, P2 ;  /* 0x000000090000780c */ /* 0x000fe20001764270 */
[----:B------:R-:W-:Y:S03]  /*2e70*/  BSSY B1, `(.L_x_40) ;  /* 0x000000a000017945 */ /* 0x000fe60003800000 */
[----:B------:R-:W-:Y:S01]  /*2e80*/  FMUL R91, R90, R155 ;  /* 0x0000009b5a5b7220 */ /* 0x000fe20000400000 */
[----:B------:R-:W-:-:S03]  /*2e90*/  @P1 IMAD.MOV.U32 R90, RZ, RZ, R158 ;  /* 0x000000ffff5a1224 */ /* 0x000fc600078e009e */
[----:B------:R-:W-:-:S05]  /*2ea0*/  FFMA R91, R92, R154, R91 ;  /* 0x0000009a5c5b7223 */ /* 0x000fca000000005b */
[----:B------:R-:W-:-:S04]  /*2eb0*/  F2FP.F16.F32.PACK_AB R91, RZ, R91 ;  /* 0x0000005bff5b723e */ /* 0x000fc800000000ff */
[----:B------:R-:W-:Y:S01]  /*2ec0*/  PRMT R92, R91, 0x7610, R92 ;  /* 0x000076105b5c7816 */ /* 0x000fe2000000005c */
[----:B------:R-:W-:-:S05]  /*2ed0*/  @P1 IMAD.MOV.U32 R91, RZ, RZ, R159 ;  /* 0x000000ffff5b1224 */ /* 0x000fca00078e009f */
[----:B------:R1:W-:Y:S01]  /*2ee0*/  @P1 STG.E.U16 desc[UR36][R90.64+0x10], R92 ;  /* 0x0000105c5a001986 */ /* 0x0003e2000c101524 */
[----:B------:R-:W-:Y:S05]  /*2ef0*/  @!P3 BRA `(.L_x_41) ;  /* 0x000000000004b947 */ /* 0x000fea0003800000 */
[----:B------:R4:W5:Y:S02]  /*2f00*/  LDG.E.LTC128B.U16 R168, desc[UR36][R160.64+0x12] ;  /* 0x00001224a0a87981 */ /* 0x000964000c1e1520 */
.L_x_41:
[----:B------:R-:W-:Y:S05]  /*2f10*/  BSYNC B1 ;  /* 0x0000000000017941 */ /* 0x000fea0003800000 */
.L_x_40:
[----:B-1---5:R-:W-:Y:S01]  /*2f20*/  HADD2.F32 R90, -RZ, R168.H0_H0 ;  /* 0x200000a8ff5a7230 */ /* 0x022fe20000004100 */
[----:B------:R-:W-:Y:S01]  /*2f30*/  ISETP.GT.AND P1, PT, R0, 0x8, P0 ;  /* 0x000000080000780c */ /* 0x000fe20000724270 */
[----:B------:R-:W-:Y:S01]  /*2f40*/  @P3 IMAD.MOV.U32 R91, RZ, RZ, R159 ;  /* 0x000000ffff5b3224 */ /* 0x000fe200078e009f */
[----:B------:R-:W-:Y:S02]  /*2f50*/  BSSY B1, `(.L_x_42) ;  /* 0x0000009000017945 */ /* 0x000fe40003800000 */
[----:B------:R-:W-:-:S04]  /*2f60*/  FMUL R90, R90, R155 ;  /* 0x0000009b5a5a7220 */ /* 0x000fc80000400000 */
[----:B------:R-:W-:-:S05]  /*2f70*/  FFMA R90, R93, R154, R90 ;  /* 0x0000009a5d5a7223 */ /* 0x000fca000000005a */
[----:B------:R-:W-:-:S04]  /*2f80*/  F2FP.F16.F32.PACK_AB R90, RZ, R90 ;  /* 0x0000005aff5a723e */ /* 0x000fc800000000ff */
[----:B------:R-:W-:Y:S02]  /*2f90*/  PRMT R92, R90, 0x7610, R92 ;  /* 0x000076105a5c7816 */ /* 0x000fe4000000005c */
[----:B------:R-:W-:-:S05]  /*2fa0*/  @P3 MOV R90, R158 ;  /* 0x0000009e005a3202 */ /* 0x000fca0000000f00 */
[----:B------:R1:W-:Y:S01]  /*2fb0*/  @P3 STG.E.U16 desc[UR36][R90.64+0x12], R92 ;  /* 0x0000125c5a003986 */ /* 0x0003e2000c101524 */
[----:B------:R-:W-:Y:S05]  /*2fc0*/  @!P1 BRA `(.L_x_43) ;  /* 0x0000000000049947 */ /* 0x000fea0003800000 */
[----:B------:R0:W5:Y:S02]  /*2fd0*/  LDG.E.LTC128B.U16 R168, desc[UR36][R88.64+0x10] ;  /* 0x0000102458a87981 */ /* 0x000164000c1e1520 */
.L_x_43:
[----:B------:R-:W-:Y:S05]  /*2fe0*/  BSYNC B1 ;  /* 0x0000000000017941 */ /* 0x000fea0003800000 */
.L_x_42:
        /* <DEDUP_REMOVED lines=12> */
.L_x_45:
[----:B------:R-:W-:Y:S05]  /*30b0*/  BSYNC B1 ;  /* 0x0000000000017941 */ /* 0x000fea0003800000 */
.L_x_44:
[----:B-1---5:R-:W-:Y:S01]  /*30c0*/  HADD2.F32 R90, -RZ, R168.H0_H0 ;  /* 0x200000a8ff5a7230 */ /* 0x022fe20000004100 */
[----:B------:R-:W-:Y:S01]  /*30d0*/  ISETP.GT.AND P1, PT, R0, 0x10, P2 ;  /* 0x000000100000780c */ /* 0x000fe20001724270 */
[----:B------:R-:W-:Y:S01]  /*30e0*/  @P3 IMAD.MOV.U32 R91, RZ, RZ, R171 ;  /* 0x000000ffff5b3224 */ /* 0x000fe200078e00ab */
[----:B------:R-:W-:Y:S02]  /*30f0*/  BSSY B1, `(.L_x_46) ;  /* 0x0000009000017945 */ /* 0x000fe40003800000 */
[----:B------:R-:W-:-:S04]  /*3100*/  FMUL R90, R90, R155 ;  /* 0x0000009b5a5a7220 */ /* 0x000fc80000400000 */
[----:B------:R-:W-:-:S05]  /*3110*/  FFMA R90, R95, R154, R90 ;  /* 0x0000009a5f5a7223 */ /* 0x000fca000000005a */
[----:B------:R-:W-:-:S04]  /*3120*/  F2FP.F16.F32.PACK_AB R90, RZ, R90 ;  /* 0x0000005aff5a723e */ /* 0x000fc800000000ff */
[----:B------:R-:W-:Y:S01]  /*3130*/  PRMT R92, R90, 0x7610, R92 ;  /* 0x000076105a5c7816 */ /* 0x000fe2000000005c */
[----:B------:R-:W-:-:S05]  /*3140*/  @P3 IMAD.MOV.U32 R90, RZ, RZ, R170 ;  /* 0x000000ffff5a3224 */ /* 0x000fca00078e00aa */
[----:B------:R1:W-:Y:S01]  /*3150*/  @P3 STG.E.U16 desc[UR36][R90.64+0x12], R92 ;  /* 0x0000125c5a003986 */ /* 0x0003e2000c101524 */
[----:B------:R-:W-:Y:S05]  /*3160*/  @!P1 BRA `(.L_x_47) ;  /* 0x0000000000049947 */ /* 0x000fea0003800000 */
[----:B------:R0:W5:Y:S02]  /*3170*/  LDG.E.LTC128B.U16 R168, desc[UR36][R160.64+0x20] ;  /* 0x00002024a0a87981 */ /* 0x000164000c1e1520 */
.L_x_47:
[----:B------:R-:W-:Y:S05]  /*3180*/  BSYNC B1 ;  /* 0x0000000000017941 */ /* 0x000fea0003800000 */
.L_x_46:
        /* <DEDUP_REMOVED lines=12> */
.L_x_49:
[----:B------:R-:W-:Y:S05]  /*3250*/  BSYNC B1 ;  /* 0x0000000000017941 */ /* 0x000fea0003800000 */
.L_x_48:
        /* <DEDUP_REMOVED lines=12> */
.L_x_51:
[----:B------:R-:W-:Y:S05]  /*3320*/  BSYNC B1 ;  /* 0x0000000000017941 */ /* 0x000fea0003800000 */
.L_x_50:
        /* <DEDUP_REMOVED lines=12> */
.L_x_53:
[----:B------:R-:W-:Y:S05]  /*33f0*/  BSYNC B1 ;  /* 0x0000000000017941 */ /* 0x000fea0003800000 */
.L_x_52:
        /* <DEDUP_REMOVED lines=12> */
.L_x_55:
[----:B------:R-:W-:Y:S05]  /*34c0*/  BSYNC B1 ;  /* 0x0000000000017941 */ /* 0x000fea0003800000 */
.L_x_54:
        /* <DEDUP_REMOVED lines=12> */
.L_x_57:
[----:B------:R-:W-:Y:S05]  /*3590*/  BSYNC B1 ;  /* 0x0000000000017941 */ /* 0x000fea0003800000 */
.L_x_56:
        /* <DEDUP_REMOVED lines=12> */
.L_x_59:
[----:B------:R-:W-:Y:S05]  /*3660*/  BSYNC B1 ;  /* 0x0000000000017941 */ /* 0x000fea0003800000 */
.L_x_58:
        /* <DEDUP_REMOVED lines=12> */
.L_x_61:
[----:B------:R-:W-:Y:S05]  /*3730*/  BSYNC B1 ;  /* 0x0000000000017941 */ /* 0x000fea0003800000 */
.L_x_60:
        /* <DEDUP_REMOVED lines=12> */
.L_x_63:
[----:B------:R-:W-:Y:S05]  /*3800*/  BSYNC B1 ;  /* 0x0000000000017941 */ /* 0x000fea0003800000 */
.L_x_62:
        /* <DEDUP_REMOVED lines=12> */
.L_x_65:
[----:B------:R-:W-:Y:S05]  /*38d0*/  BSYNC B1 ;  /* 0x0000000000017941 */ /* 0x000fea0003800000 */
.L_x_64:
        /* <DEDUP_REMOVED lines=12> */
.L_x_67:
[----:B------:R-:W-:Y:S05]  /*39a0*/  BSYNC B1 ;  /* 0x0000000000017941 */ /* 0x000fea0003800000 */
.L_x_66:
        /* <DEDUP_REMOVED lines=12> */
.L_x_69:
[----:B------:R-:W-:Y:S05]  /*3a70*/  BSYNC B1 ;  /* 0x0000000000017941 */ /* 0x000fea0003800000 */
.L_x_68:
        /* <DEDUP_REMOVED lines=12> */
.L_x_71:
[----:B------:R-:W-:Y:S05]  /*3b40*/  BSYNC B1 ;  /* 0x0000000000017941 */ /* 0x000fea0003800000 */
.L_x_70:
        /* <DEDUP_REMOVED lines=12> */
.L_x_73:
[----:B------:R-:W-:Y:S05]  /*3c10*/  BSYNC B1 ;  /* 0x0000000000017941 */ /* 0x000fea0003800000 */
.L_x_72:
        /* <DEDUP_REMOVED lines=12> */
.L_x_75:
[----:B------:R-:W-:Y:S05]  /*3ce0*/  BSYNC B1 ;  /* 0x0000000000017941 */ /* 0x000fea0003800000 */
.L_x_74:
        /* <DEDUP_REMOVED lines=12> */
.L_x_77:
[----:B------:R-:W-:Y:S05]  /*3db0*/  BSYNC B1 ;  /* 0x0000000000017941 */ /* 0x000fea0003800000 */
.L_x_76:
        /* <DEDUP_REMOVED lines=12> */
.L_x_79:
[----:B------:R-:W-:Y:S05]  /*3e80*/  BSYNC B1 ;  /* 0x0000000000017941 */ /* 0x000fea0003800000 */
.L_x_78:
        /* <DEDUP_REMOVED lines=12> */
.L_x_81:
[----:B------:R-:W-:Y:S05]  /*3f50*/  BSYNC B1 ;  /* 0x0000000000017941 */ /* 0x000fea0003800000 */
.L_x_80:
        /* <DEDUP_REMOVED lines=12> */
.L_x_83:
[----:B------:R-:W-:Y:S05]  /*4020*/  BSYNC B1 ;  /* 0x0000000000017941 */ /* 0x000fea0003800000 */
.L_x_82:
        /* <DEDUP_REMOVED lines=12> */
.L_x_85:
[----:B------:R-:W-:Y:S05]  /*40f0*/  BSYNC B1 ;  /* 0x0000000000017941 */ /* 0x000fea0003800000 */
.L_x_84:
        /* <DEDUP_REMOVED lines=12> */
.L_x_87:
[----:B------:R-:W-:Y:S05]  /*41c0*/  BSYNC B1 ;  /* 0x0000000000017941 */ /* 0x000fea0003800000 */
.L_x_86:
        /* <DEDUP_REMOVED lines=12> */
.L_x_89:
[----:B------:R-:W-:Y:S05]  /*4290*/  BSYNC B1 ;  /* 0x0000000000017941 */ /* 0x000fea0003800000 */
.L_x_88:
        /* <DEDUP_REMOVED lines=12> */
.L_x_91:
[----:B------:R-:W-:Y:S05]  /*4360*/  BSYNC B1 ;  /* 0x0000000000017941 */ /* 0x000fea0003800000 */
.L_x_90:
        /* <DEDUP_REMOVED lines=12> */
.L_x_93:
[----:B------:R-:W-:Y:S05]  /*4430*/  BSYNC B1 ;  /* 0x0000000000017941 */ /* 0x000fea0003800000 */
.L_x_92:
        /* <DEDUP_REMOVED lines=12> */
.L_x_95:
[----:B------:R-:W-:Y:S05]  /*4500*/  BSYNC B1 ;  /* 0x0000000000017941 */ /* 0x000fea0003800000 */
.L_x_94:
        /* <DEDUP_REMOVED lines=12> */
.L_x_97:
[----:B------:R-:W-:Y:S05]  /*45d0*/  BSYNC B1 ;  /* 0x0000000000017941 */ /* 0x000fea0003800000 */
.L_x_96:
        /* <DEDUP_REMOVED lines=12> */
.L_x_99:
[----:B------:R-:W-:Y:S05]  /*46a0*/  BSYNC B1 ;  /* 0x0000000000017941 */ /* 0x000fea0003800000 */
.L_x_98:
        /* <DEDUP_REMOVED lines=12> */
.L_x_101:
[----:B------:R-:W-:Y:S05]  /*4770*/  BSYNC B1 ;  /* 0x0000000000017941 */ /* 0x000fea0003800000 */
.L_x_100:
        /* <DEDUP_REMOVED lines=12> */
.L_x_103:
[----:B------:R-:W-:Y:S05]  /*4840*/  BSYNC B1 ;  /* 0x0000000000017941 */ /* 0x000fea0003800000 */
.L_x_102:
        /* <DEDUP_REMOVED lines=12> */
.L_x_105:
[----:B------:R-:W-:Y:S05]  /*4910*/  BSYNC B1 ;  /* 0x0000000000017941 */ /* 0x000fea0003800000 */
.L_x_104:
        /* <DEDUP_REMOVED lines=12> */
.L_x_107:
[----:B------:R-:W-:Y:S05]  /*49e0*/  BSYNC B1 ;  /* 0x0000000000017941 */ /* 0x000fea0003800000 */
.L_x_106:
        /* <DEDUP_REMOVED lines=12> */
.L_x_109:
[----:B------:R-:W-:Y:S05]  /*4ab0*/  BSYNC B1 ;  /* 0x0000000000017941 */ /* 0x000fea0003800000 */
.L_x_108:
        /* <DEDUP_REMOVED lines=12> */
.L_x_111:
[----:B------:R-:W-:Y:S05]  /*4b80*/  BSYNC B1 ;  /* 0x0000000000017941 */ /* 0x000fea0003800000 */
.L_x_110:
        /* <DEDUP_REMOVED lines=12> */
.L_x_113:
[----:B------:R-:W-:Y:S05]  /*4c50*/  BSYNC B1 ;  /* 0x0000000000017941 */ /* 0x000fea0003800000 */
.L_x_112:
        /* <DEDUP_REMOVED lines=12> */
.L_x_115:
[----:B------:R-:W-:Y:S05]  /*4d20*/  BSYNC B1 ;  /* 0x0000000000017941 */ /* 0x000fea0003800000 */
.L_x_114:
        /* <DEDUP_REMOVED lines=12> */
.L_x_117:
[----:B------:R-:W-:Y:S05]  /*4df0*/  BSYNC B1 ;  /* 0x0000000000017941 */ /* 0x000fea0003800000 */
.L_x_116:
        /* <DEDUP_REMOVED lines=12> */
.L_x_119:
[----:B------:R-:W-:Y:S05]  /*4ec0*/  BSYNC B1 ;  /* 0x0000000000017941 */ /* 0x000fea0003800000 */
.L_x_118:
        /* <DEDUP_REMOVED lines=12> */
.L_x_121:
[----:B------:R-:W-:Y:S05]  /*4f90*/  BSYNC B1 ;  /* 0x0000000000017941 */ /* 0x000fea0003800000 */
.L_x_120:
        /* <DEDUP_REMOVED lines=12> */
.L_x_123:
[----:B------:R-:W-:Y:S05]  /*5060*/  BSYNC B1 ;  /* 0x0000000000017941 */ /* 0x000fea0003800000 */
.L_x_122:
        /* <DEDUP_REMOVED lines=12> */
.L_x_125:
[----:B------:R-:W-:Y:S05]  /*5130*/  BSYNC B1 ;  /* 0x0000000000017941 */ /* 0x000fea0003800000 */
.L_x_124:
        /* <DEDUP_REMOVED lines=12> */
.L_x_127:
[----:B------:R-:W-:Y:S05]  /*5200*/  BSYNC B1 ;  /* 0x0000000000017941 */ /* 0x000fea0003800000 */
.L_x_126:
        /* <DEDUP_REMOVED lines=12> */
.L_x_129:
[----:B------:R-:W-:Y:S05]  /*52d0*/  BSYNC B1 ;  /* 0x0000000000017941 */ /* 0x000fea0003800000 */
.L_x_128:
        /* <DEDUP_REMOVED lines=12> */
.L_x_131:
[----:B------:R-:W-:Y:S05]  /*53a0*/  BSYNC B1 ;  /* 0x0000000000017941 */ /* 0x000fea0003800000 */
.L_x_130:
        /* <DEDUP_REMOVED lines=12> */
.L_x_133:
[----:B------:R-:W-:Y:S05]  /*5470*/  BSYNC B1 ;  /* 0x0000000000017941 */ /* 0x000fea0003800000 */
.L_x_132:
        /* <DEDUP_REMOVED lines=12> */
.L_x_135:
[----:B------:R-:W-:Y:S05]  /*5540*/  BSYNC B1 ;  /* 0x0000000000017941 */ /* 0x000fea0003800000 */
.L_x_134:
        /* <DEDUP_REMOVED lines=12> */
.L_x_137:
[----:B------:R-:W-:Y:S05]  /*5610*/  BSYNC B1 ;  /* 0x0000000000017941 */ /* 0x000fea0003800000 */
.L_x_136:
        /* <DEDUP_REMOVED lines=12> */
.L_x_139:
[----:B------:R-:W-:Y:S05]  /*56e0*/  BSYNC B1 ;  /* 0x0000000000017941 */ /* 0x000fea0003800000 */
.L_x_138:
        /* <DEDUP_REMOVED lines=12> */
.L_x_141:
[----:B------:R-:W-:Y:S05]  /*57b0*/  BSYNC B1 ;  /* 0x0000000000017941 */ /* 0x000fea0003800000 */
.L_x_140:
        /* <DEDUP_REMOVED lines=12> */
.L_x_143:
[----:B------:R-:W-:Y:S05]  /*5880*/  BSYNC B1 ;  /* 0x0000000000017941 */ /* 0x000fea0003800000 */
.L_x_142:
        /* <DEDUP_REMOVED lines=12> */
.L_x_145:
[----:B------:R-:W-:Y:S05]  /*5950*/  BSYNC B1 ;  /* 0x0000000000017941 */ /* 0x000fea0003800000 */
.L_x_144:
        /* <DEDUP_REMOVED lines=12> */
.L_x_147:
[----:B------:R-:W-:Y:S05]  /*5a20*/  BSYNC B1 ;  /* 0x0000000000017941 */ /* 0x000fea0003800000 */
.L_x_146:
        /* <DEDUP_REMOVED lines=12> */
.L_x_149:
[----:B------:R-:W-:Y:S05]  /*5af0*/  BSYNC B1 ;  /* 0x0000000000017941 */ /* 0x000fea0003800000 */
.L_x_148:
        /* <DEDUP_REMOVED lines=12> */
.L_x_151:
[----:B------:R-:W-:Y:S05]  /*5bc0*/  BSYNC B1 ;  /* 0x0000000000017941 */ /* 0x000fea0003800000 */
.L_x_150:
        /* <DEDUP_REMOVED lines=12> */
.L_x_153:
[----:B------:R-:W-:Y:S05]  /*5c90*/  BSYNC B1 ;  /* 0x0000000000017941 */ /* 0x000fea0003800000 */
.L_x_152:
        /* <DEDUP_REMOVED lines=12> */
.L_x_155:
[----:B------:R-:W-:Y:S05]  /*5d60*/  BSYNC B1 ;  /* 0x0000000000017941 */ /* 0x000fea0003800000 */
.L_x_154:
[----:B-1---5:R-:W-:Y:S01]  /*5d70*/  HADD2.F32 R90, -RZ, R168.H0_H0 ;  /* 0x200000a8ff5a7230 */ /* 0x022fe20000004100 */
[----:B------:R-:W-:Y:S01]  /*5d80*/  ISETP.GT.AND P1, PT, R0, 0x79, P0 ;  /* 0x000000790000780c */ /* 0x000fe20000724270 */
[----:B------:R-:W-:Y:S01]  /*5d90*/  BSSY B1, `(.L_x_156) ;  /* 0x000000c000017945 */ /* 0x000fe20003800000 */
[----:B------:R-:W-:Y:S02]  /*5da0*/  IADD3 R165, P0, R165, 0x80, RZ ;  /* 0x00000080a5a57810 */ /* 0x000fe40007f1e0ff */
[----:B------:R-:W-:Y:S01]  /*5db0*/  FMUL R91, R90, R155 ;  /* 0x0000009b5a5b7220 */ /* 0x000fe20000400000 */
[----:B------:R-:W-:Y:S02]  /*5dc0*/  @P3 IMAD.MOV.U32 R90, RZ, RZ, R170 ;  /* 0x000000ffff5a3224 */ /* 0x000fe400078e00aa */
[----:B------:R-:W-:Y:S02]  /*5dd0*/  IMAD.X R153, RZ, RZ, R153, P0 ;  /* 0x000000ffff997224 */ /* 0x000fe400000e0699 */
[----:B------:R-:W-:-:S05]  /*5de0*/  FFMA R91, R150, R154, R91 ;  /* 0x0000009a965b7223 */ /* 0x000fca000000005b */
[----:B------:R-:W-:-:S04]  /*5df0*/  F2FP.F16.F32.PACK_AB R91, RZ, R91 ;  /* 0x0000005bff5b723e */ /* 0x000fc800000000ff */
[----:B------:R-:W-:Y:S01]  /*5e00*/  PRMT R92, R91, 0x7610, R92 ;  /* 0x000076105b5c7816 */ /* 0x000fe2000000005c */
[----:B------:R-:W-:-:S05]  /*5e10*/  @P3 IMAD.MOV.U32 R91, RZ, RZ, R171 ;  /* 0x000000ffff5b3224 */ /* 0x000fca00078e00ab */
[----:B------:R1:W-:Y:S01]  /*5e20*/  @P3 STG.E.U16 desc[UR36][R90.64+0xf0], R92 ;  /* 0x0000f05c5a003986 */ /* 0x0003e2000c101524 */
[----:B------:R-:W-:Y:S05]  /*5e30*/  @!P1 BRA `(.L_x_157) ;  /* 0x0000000000049947 */ /* 0x000fea0003800000 */
[----:B------:R0:W5:Y:S02]  /*5e40*/  LDG.E.LTC128B.U16 R168, desc[UR36][R88.64+0xf2] ;  /* 0x0000f22458a87981 */ /* 0x000164000c1e1520 */
.L_x_157:
[----:B------:R-:W-:Y:S05]  /*5e50*/  BSYNC B1 ;  /* 0x0000000000017941 */ /* 0x000fea0003800000 */
.L_x_156:
[----:B0-2--5:R-:W-:Y:S01]  /*5e60*/  HADD2.F32 R88, -RZ, R168.H0_H0 ;  /* 0x200000a8ff587230 */ /* 0x025fe20000004100 */
[----:B------:R-:W-:Y:S01]  /*5e70*/  ISETP.GT.AND P0, PT, R157, 0x80, PT ;  /* 0x000000809d00780c */ /* 0x000fe20003f04270 */
[----:B-1----:R-:W-:-:S03]  /*5e80*/  IMAD R92, R153, R12, RZ ;  /* 0x0000000c995c7224 */ /* 0x002fc600078e02ff */
[----:B------:R-:W-:Y:S01]  /*5e90*/  FMUL R90, R88, R155 ;  /* 0x0000009b585a7220 */ /* 0x000fe20000400000 */
[C---:B------:R-:W-:Y:S01]  /*5ea0*/  IMAD R99, R165.reuse, R13, R92 ;  /* 0x0000000da5637224 */ /* 0x040fe200078e025c */
[----:B------:R-:W-:Y:S01]  /*5eb0*/  ISETP.GT.AND P2, PT, R0, RZ, P0 ;  /* 0x000000ff0000720c */ /* 0x000fe20000744270 */
[----:B------:R-:W-:-:S04]  /*5ec0*/  IMAD.WIDE.U32 R88, R165, R12, R20 ;  /* 0x0000000ca5587225 */ /* 0x000fc800078e0014 */
[----:B------:R-:W-:Y:S01]  /*5ed0*/  FFMA R151, R151, R154, R90 ;  /* 0x0000009a97977223 */ /* 0x000fe2000000005a */
[----:B------:R-:W-:Y:S01]  /*5ee0*/  IMAD.IADD R13, R89, 0x1, R99 ;  /* 0x00000001590d7824 */ /* 0x000fe200078e0263 */
[----:B------:R-:W-:-:S03]  /*5ef0*/  LEA R90, P3, R88, R8, 0x1 ;  /* 0x00000008585a7211 */ /* 0x000fc600078608ff */
[----:B------:R-:W-:Y:S02]  /*5f00*/  F2FP.F16.F32.PACK_AB R151, RZ, R151 ;  /* 0x00000097ff97723e */ /* 0x000fe400000000ff */
[----:B------:R-:W-:-:S03]  /*5f10*/  LEA.HI.X R91, R88, R9, R13, 0x1, P3 ;  /* 0x00000009585b7211 */ /* 0x000fc600018f0c0d */
[----:B------:R0:W-:Y:S04]  /*5f20*/  @P1 STG.E.U16 desc[UR36][R170.64+0xf2], R151 ;  /* 0x0000f297aa001986 */ /* 0x0001e8000c101524 */
[----:B------:R-:W2:Y:S01]  /*5f30*/  @P2 LDG.E.LTC128B.U16 R168, desc[UR36][R90.64] ;  /* 0x000000245aa82981 */ /* 0x000ea2000c1e1520 */
[----:B------:R-:W-:Y:S01]  /*5f40*/  IMAD.WIDE.U32 R88, R165, R12, R6 ;  /* 0x0000000ca5587225 */ /* 0x000fe200078e0006 */
[----:B------:R-:W-:Y:S01]  /*5f50*/  SHF.L.U64.HI R97, R4, 0x8, R5 ;  /* 0x0000000804617819 */ /* 0x000fe20000010205 */
[----:B------:R-:W-:Y:S01]  /*5f60*/  BSSY B1, `(.L_x_158) ;  /* 0x0000011000017945 */ /* 0x000fe20003800000 */
[----:B------:R-:W-:Y:S01]  /*5f70*/  ISETP.GT.AND P3, PT, R0, 0x1, P0 ;  /* 0x000000010000780c */ /* 0x000fe20000764270 */
[----:B------:R-:W-:Y:S02]  /*5f80*/  IMAD.IADD R89, R99, 0x1, R89 ;  /* 0x0000000163597824 */ /* 0x000fe400078e0259 */
[----:B------:R-:W-:-:S02]  /*5f90*/  IMAD.SHL.U32 R95, R4, 0x100, RZ ;  /* 0x00000100045f7824 */ /* 0x000fc400078e00ff */
[----:B--2---:R-:W-:-:S05]  /*5fa0*/  HADD2.F32 R92, -RZ, R168.H0_H0 ;  /* 0x200000a8ff5c7230 */ /* 0x004fca0000004100 */
[----:B------:R-:W-:Y:S01]  /*5fb0*/  FMUL R13, R92, R155 ;  /* 0x0000009b5c0d7220 */ /* 0x000fe20000400000 */
[----:B------:R-:W-:Y:S01]  /*5fc0*/  IMAD.WIDE.U32 R92, R23, R10, R88 ;  /* 0x0000000a175c7225 */ /* 0x000fe200078e0058 */
[----:B------:R-:W-:-:S03]  /*5fd0*/  IADD3 R88, P1, R95, R158, RZ ;  /* 0x0000009e5f587210 */ /* 0x000fc60007f3e0ff */
[----:B------:R-:W-:Y:S01]  /*5fe0*/  FFMA R13, R24, R154, R13 ;  /* 0x0000009a180d7223 */ /* 0x000fe2000000000d */
[----:B------:R-:W-:Y:S01]  /*5ff0*/  IADD3 R5, R11, R93, RZ ;  /* 0x0000005d0b057210 */ /* 0x000fe20007ffe0ff */
[----:B------:R-:W-:Y:S01]  /*6000*/  IMAD.X R89, R97, 0x1, R159, P1 ;  /* 0x0000000161597824 */ /* 0x000fe200008e069f */
[C---:B------:R-:W-:Y:S02]  /*6010*/  LEA R4, P4, R92.reuse, R8, 0x1 ;  /* 0x000000085c047211 */ /* 0x040fe400078808ff */
[----:B------:R-:W-:Y:S02]  /*6020*/  F2FP.F16.F32.PACK_AB R13, RZ, R13 ;  /* 0x0000000dff0d723e */ /* 0x000fe400000000ff */
[----:B------:R-:W-:-:S03]  /*6030*/  LEA.HI.X R5, R92, R9, R5, 0x1, P4 ;  /* 0x000000095c057211 */ /* 0x000fc600020f0c05 */
[----:B------:R0:W-:Y:S01]  /*6040*/  @P2 STG.E.U16 desc[UR36][R88.64], R13 ;  /* 0x0000000d58002986 */ /* 0x0001e2000c101524 */
[----:B------:R-:W-:Y:S05]  /*6050*/  @!P3 BRA `(.L_x_159) ;  /* 0x000000000004b947 */ /* 0x000fea0003800000 */
[----:B------:R1:W5:Y:S02]  /*6060*/  LDG.E.LTC128B.U16 R168, desc[UR36][R4.64+0x2] ;  /* 0x0000022404a87981 */ /* 0x000364000c1e1520 */
.L_x_159:
[----:B------:R-:W-:Y:S05]  /*6070*/  BSYNC B1 ;  /* 0x0000000000017941 */ /* 0x000fea0003800000 */
.L_x_158:
[----:B------:R-:W-:Y:S01]  /*6080*/  IMAD.WIDE.U32 R162, R165, R12, R162 ;  /* 0x0000000ca5a27225 */ /* 0x000fe200078e00a2 */
[----:B------:R-:W-:Y:S01]  /*6090*/  ISETP.GT.AND P1, PT, R157, 0x88, PT ;  /* 0x000000889d00780c */ /* 0x000fe20003f24270 */
[----:B------:R-:W-:Y:S02]  /*60a0*/  BSSY B1, `(.L_x_160) ;  /* 0x0000012000017945 */ /* 0x000fe40003800000 */
[----:B-----5:R-:W-:Y:S01]  /*60b0*/  HADD2.F32 R20, -RZ, R168.H0_H0 ;  /* 0x200000a8ff147230 */ /* 0x020fe20000004100 */
[----:B------:R-:W-:Y:S01]  /*60c0*/  IADD3 R14, P2, R14, R162, RZ ;  /* 0x000000a20e0e7210 */ /* 0x000fe20007f5e0ff */
[----:B------:R-:W-:Y:S02]  /*60d0*/  IMAD.IADD R99, R99, 0x1, R163 ;  /* 0x0000000163637824 */ /* 0x000fe400078e02a3 */
[----:B------:R-:W-:Y:S02]  /*60e0*/  @P3 IMAD.MOV.U32 R15, RZ, RZ, R89 ;  /* 0x000000ffff0f3224 */ /* 0x000fe400078e0059 */
[----:B------:R-:W-:Y:S01]  /*60f0*/  FMUL R20, R20, R155 ;  /* 0x0000009b14147220 */ /* 0x000fe20000400000 */
[----:B------:R-:W-:Y:S01]  /*6100*/  IMAD.X R21, R99, 0x1, R21, P2 ;  /* 0x0000000163157824 */ /* 0x000fe200010e0615 */
[----:B------:R-:W-:-:S02]  /*6110*/  LEA R12, P4, R14, R8, 0x1 ;  /* 0x000000080e0c7211 */ /* 0x000fc400078808ff */
[----:B------:R-:W-:Y:S01]  /*6120*/  FFMA R20, R25, R154, R20 ;  /* 0x0000009a19147223 */ /* 0x000fe20000000014 */
[----:B------:R-:W-:Y:S02]  /*6130*/  ISETP.GT.AND P2, PT, R0, RZ, P1 ;  /* 0x000000ff0000720c */ /* 0x000fe40000f44270 */
[----:B0-----:R-:W-:Y:S01]  /*6140*/  LEA.HI.X R13, R14, R9, R21, 0x1, P4 ;  /* 0x000000090e0d7211 */ /* 0x001fe200020f0c15 */
[----:B------:R-:W-:Y:S01]  /*6150*/  @P3 IMAD.MOV.U32 R14, RZ, RZ, R88 ;  /* 0x000000ffff0e3224 */ /* 0x000fe200078e0058 */
[----:B------:R-:W-:Y:S02]  /*6160*/  F2FP.F16.F32.PACK_AB R20, RZ, R20 ;  /* 0x00000014ff14723e */ /* 0x000fe400000000ff */
[----:B------:R-:W-:-:S03]  /*6170*/  IADD3 R6, P4, R6, R162, RZ ;  /* 0x000000a206067210 */ /* 0x000fc60007f9e0ff */
[----:B------:R0:W-:Y:S02]  /*6180*/  @P3 STG.E.U16 desc[UR36][R14.64+0x2], R20 ;  /* 0x000002140e003986 */ /* 0x0001e4000c101524 */
[----:B------:R-:W-:Y:S02]  /*6190*/  IMAD.X R7, R7, 0x1, R99, P4 ;  /* 0x0000000107077824 */ /* 0x000fe400020e0663 */
[----:B------:R-:W-:Y:S06]  /*61a0*/  @!P2 BRA `(.L_x_161) ;  /* 0x000000000004a947 */ /* 0x000fec0003800000 */
[----:B------:R2:W5:Y:S02]  /*61b0*/  LDG.E.LTC128B.U16 R168, desc[UR36][R12.64] ;  /* 0x000000240ca87981 */ /* 0x000564000c1e1520 */
.L_x_161:
[----:B------:R-:W-:Y:S05]  /*61c0*/  BSYNC B1 ;  /* 0x0000000000017941 */ /* 0x000fea0003800000 */
.L_x_160:
[----:B0----5:R-:W-:Y:S01]  /*61d0*/  HADD2.F32 R14, -RZ, R168.H0_H0 ;  /* 0x200000a8ff0e7230 */ /* 0x021fe20000004100 */
[----:B------:R-:W-:Y:S01]  /*61e0*/  BSSY B1, `(.L_x_162) ;  /* 0x000000e000017945 */ /* 0x000fe20003800000 */
[----:B--2---:R-:W-:Y:S01]  /*61f0*/  IMAD.WIDE.U32 R12, R23, R10, R6 ;  /* 0x0000000a170c7225 */ /* 0x004fe200078e0006 */
[----:B------:R-:W-:-:S03]  /*6200*/  IADD3 R6, P3, R88, R169, RZ ;  /* 0x000000a958067210 */ /* 0x000fc60007f7e0ff */
[----:B------:R-:W-:Y:S01]  /*6210*/  FMUL R7, R14, R155 ;  /* 0x0000009b0e077220 */ /* 0x000fe20000400000 */
[----:B------:R-:W-:Y:S01]  /*6220*/  IMAD.IADD R11, R11, 0x1, R13 ;  /* 0x000000010b0b7824 */ /* 0x000fe200078e020d */
[----:B------:R-:W-:Y:S02]  /*6230*/  LEA R8, P4, R12, R8, 0x1 ;  /* 0x000000080c087211 */ /* 0x000fe400078808ff */
[----:B------:R-:W-:Y:S02]  /*6240*/  FFMA R7, R26, R154, R7 ;  /* 0x0000009a1a077223 */ /* 0x000fe40000000007 */
[----:B------:R-:W-:Y:S02]  /*6250*/  LEA.HI.X R9, R12, R9, R11, 0x1, P4 ;  /* 0x000000090c097211 */ /* 0x000fe400020f0c0b */
[----:B------:R-:W-:Y:S02]  /*6260*/  ISETP.GT.AND P4, PT, R0, 0x1, P1 ;  /* 0x000000010000780c */ /* 0x000fe40000f84270 */
[----:B------:R-:W-:-:S02]  /*6270*/  F2FP.F16.F32.PACK_AB R10, RZ, R7 ;  /* 0x00000007ff0a723e */ /* 0x000fc400000000ff */
[----:B------:R-:W-:-:S05]  /*6280*/  IADD3.X R7, R89, R167, RZ, P3, !PT ;  /* 0x000000a759077210 */ /* 0x000fca0001ffe4ff */
[----:B------:R0:W-:Y:S04]  /*6290*/  @P2 STG.E.U16 desc[UR36][R6.64], R10 ;  /* 0x0000000a06002986 */ /* 0x0001e8000c101524 */
[----:B------:R-:W-:Y:S05]  /*62a0*/  @!P4 BRA `(.L_x_163) ;  /* 0x000000000004c947 */ /* 0x000fea0003800000 */
[----:B------:R2:W5:Y:S02]  /*62b0*/  LDG.E.LTC128B.U16 R168, desc[UR36][R8.64+0x2] ;  /* 0x0000022408a87981 */ /* 0x000564000c1e1520 */
.L_x_163:
[----:B------:R-:W-:Y:S05]  /*62c0*/  BSYNC B1 ;  /* 0x0000000000017941 */ /* 0x000fea0003800000 */
.L_x_162:
[----:B0----5:R-:W-:Y:S01]  /*62d0*/  HADD2.F32 R10, -RZ, R168.H0_H0 ;  /* 0x200000a8ff0a7230 */ /* 0x021fe20000004100 */
[----:B------:R-:W-:Y:S01]  /*62e0*/  ISETP.GT.AND P2, PT, R0, 0x8, P0 ;  /* 0x000000080000780c */ /* 0x000fe20000744270 */
[----:B------:R-:W-:Y:S03]  /*62f0*/  BSSY B1, `(.L_x_164) ;  /* 0x0000007000017945 */ /* 0x000fe60003800000 */
[----:B------:R-:W-:-:S04]  /*6300*/  FMUL R10, R10, R155 ;  /* 0x0000009b0a0a7220 */ /* 0x000fc80000400000 */
[----:B------:R-:W-:-:S05]  /*6310*/  FFMA R10, R27, R154, R10 ;  /* 0x0000009a1b0a7223 */ /* 0x000fca000000000a */
[----:B------:R-:W-:-:S05]  /*6320*/  F2FP.F16.F32.PACK_AB R10, RZ, R10 ;  /* 0x0000000aff0a723e */ /* 0x000fca00000000ff */
[----:B------:R0:W-:Y:S01]  /*6330*/  @P4 STG.E.U16 desc[UR36][R6.64+0x2], R10 ;  /* 0x0000020a06004986 */ /* 0x0001e2000c101524 */
[----:B------:R-:W-:Y:S05]  /*6340*/  @!P2 BRA `(.L_x_165) ;  /* 0x000000000004a947 */ /* 0x000fea0003800000 */
[----:B------:R0:W5:Y:S02]  /*6350*/  LDG.E.LTC128B.U16 R168, desc[UR36][R4.64+0x10] ;  /* 0x0000102404a87981 */ /* 0x000164000c1e1520 */
.L_x_165:
[----:B------:R-:W-:Y:S05]  /*6360*/  BSYNC B1 ;  /* 0x0000000000017941 */ /* 0x000fea0003800000 */
.L_x_164:
[----:B0----5:R-:W-:Y:S01]  /*6370*/  HADD2.F32 R6, -RZ, R168.H0_H0 ;  /* 0x200000a8ff067230 */ /* 0x021fe20000004100 */
[----:B------:R-:W-:Y:S01]  /*6380*/  ISETP.GT.AND P4, PT, R0, 0x9, P0 ;  /* 0x000000090000780c */ /* 0x000fe20000784270 */
[----:B------:R-:W-:Y:S03]  /*6390*/  BSSY B1, `(.L_x_166) ;  /* 0x000000a000017945 */ /* 0x000fe60003800000 */
[----:B------:R-:W-:Y:S01]  /*63a0*/  FMUL R7, R6, R155 ;  /* 0x0000009b06077220 */ /* 0x000fe20000400000 */
[----:B------:R-:W-:-:S03]  /*63b0*/  IMAD.MOV.U32 R6, RZ, RZ, R88 ;  /* 0x000000ffff067224 */ /* 0x000fc600078e0058 */
[----:B------:R-:W-:-:S05]  /*63c0*/  FFMA R7, R28, R154, R7 ;  /* 0x0000009a1c077223 */ /* 0x000fca0000000007 */
[----:B------:R-:W-:-:S04]  /*63d0*/  F2FP.F16.F32.PACK_AB R7, RZ, R7 ;  /* 0x00000007ff07723e */ /* 0x000fc800000000ff */
[----:B------:R-:W-:Y:S01]  /*63e0*/  PRMT R10, R7, 0x7610, R10 ;  /* 0x00007610070a7816 */ /* 0x000fe2000000000a */
[----:B------:R-:W-:-:S05]  /*63f0*/  IMAD.MOV.U32 R7, RZ, RZ, R89 ;  /* 0x000000ffff077224 */ /* 0x000fca00078e0059 */
[----:B------:R0:W-:Y:S01]  /*6400*/  @P2 STG.E.U16 desc[UR36][R6.64+0x10], R10 ;  /* 0x0000100a06002986 */ /* 0x0001e2000c101524 */
[----:B------:R-:W-:Y:S05]  /*6410*/  @!P4 BRA `(.L_x_167) ;  /* 0x000000000004c947 */ /* 0x000fea0003800000 */
[----:B------:R0:W5:Y:S02]  /*6420*/  LDG.E.LTC128B.U16 R168, desc[UR36][R4.64+0x12] ;  /* 0x0000122404a87981 */ /* 0x000164000c1e1520 */
.L_x_167:
[----:B------:R-:W-:Y:S05]  /*6430*/  BSYNC B1 ;  /* 0x0000000000017941 */ /* 0x000fea0003800000 */
.L_x_166:
        /* <DEDUP_REMOVED lines=9> */
.L_x_169:
[----:B------:R-:W-:Y:S05]  /*64d0*/  BSYNC B1 ;  /* 0x0000000000017941 */ /* 0x000fea0003800000 */
.L_x_168:
[----:B0----5:R-:W-:Y:S01]  /*64e0*/  HADD2.F32 R10, -RZ, R168.H0_H0 ;  /* 0x200000a8ff0a7230 */ /* 0x021fe20000004100 */
[----:B------:R-:W-:Y:S01]  /*64f0*/  ISETP.GT.AND P2, PT, R0, 0x9, P1 ;  /* 0x000000090000780c */ /* 0x000fe20000f44270 */
[----:B------:R-:W-:Y:S03]  /*6500*/  BSSY B1, `(.L_x_170) ;  /* 0x0000009000017945 */ /* 0x000fe60003800000 */
[----:B------:R-:W-:Y:S01]  /*6510*/  FMUL R11, R10, R155 ;  /* 0x0000009b0a0b7220 */ /* 0x000fe20000400000 */
[----:B------:R-:W-:-:S03]  /*6520*/  IADD3 R10, P4, R169, R88, RZ ;  /* 0x00000058a90a7210 */ /* 0x000fc60007f9e0ff */
[----:B------:R-:W-:-:S05]  /*6530*/  FFMA R11, R30, R154, R11 ;  /* 0x0000009a1e0b7223 */ /* 0x000fca000000000b */
[----:B------:R-:W-:Y:S01]  /*6540*/  F2FP.F16.F32.PACK_AB R12, RZ, R11 ;  /* 0x0000000bff0c723e */ /* 0x000fe200000000ff */
[----:B------:R-:W-:-:S05]  /*6550*/  IMAD.X R11, R167, 0x1, R89, P4 ;  /* 0x00000001a70b7824 */ /* 0x000fca00020e0659 */
[----:B------:R0:W-:Y:S01]  /*6560*/  @P3 STG.E.U16 desc[UR36][R10.64+0x10], R12 ;  /* 0x0000100c0a003986 */ /* 0x0001e2000c101524 */
[----:B------:R-:W-:Y:S05]  /*6570*/  @!P2 BRA `(.L_x_171) ;  /* 0x000000000004a947 */ /* 0x000fea0003800000 */
[----:B------:R0:W5:Y:S02]  /*6580*/  LDG.E.LTC128B.U16 R168, desc[UR36][R8.64+0x12] ;  /* 0x0000122408a87981 */ /* 0x000164000c1e1520 */
.L_x_171:
[----:B------:R-:W-:Y:S05]  /*6590*/  BSYNC B1 ;  /* 0x0000000000017941 */ /* 0x000fea0003800000 */
.L_x_170:
[----:B0----5:R-:W-:Y:S01]  /*65a0*/  HADD2.F32 R10, -RZ, R168.H0_H0 ;  /* 0x200000a8ff0a7230 */ /* 0x021fe20000004100 */
[----:B------:R-:W-:Y:S04]  /*65b0*/  BSSY B1, `(.L_x_172) ;  /* 0x000000a000017945 */ /* 0x000fe80003800000 */
[----:B------:R-:W-:Y:S01]  /*65c0*/  FMUL R12, R10, R155 ;  /* 0x0000009b0a0c7220 */ /* 0x000fe20000400000 */
[----:B------:R-:W-:-:S03]  /*65d0*/  IADD3 R10, P3, P4, R169, R158, R95 ;  /* 0x0000009ea90a7210 */ /* 0x000fc60007c7e05f */
[----:B------:R-:W-:Y:S01]  /*65e0*/  FFMA R12, R31, R154, R12 ;  /* 0x0000009a1f0c7223 */ /* 0x000fe2000000000c */
[----:B------:R-:W-:Y:S02]  /*65f0*/  IADD3.X R11, R167, R159, R97, P3, P4 ;  /* 0x0000009fa70b7210 */ /* 0x000fe40001fe8461 */
[----:B------:R-:W-:Y:S02]  /*6600*/  ISETP.GT.AND P3, PT, R0, 0x10, P0 ;  /* 0x000000100000780c */ /* 0x000fe40000764270 */
[----:B------:R-:W-:-:S05]  /*6610*/  F2FP.F16.F32.PACK_AB R12, RZ, R12 ;  /* 0x0000000cff0c723e */ /* 0x000fca00000000ff */
[----:B------:R0:W-:Y:S06]  /*6620*/  @P2 STG.E.U16 desc[UR36][R10.64+0x12], R12 ;  /* 0x0000120c0a002986 */ /* 0x0001ec000c101524 */
[----:B------:R-:W-:Y:S05]  /*6630*/  @!P3 BRA `(.L_x_173) ;  /* 0x000000000004b947 */ /* 0x000fea0003800000 */
[----:B------:R0:W5:Y:S02]  /*6640*/  LDG.E.LTC128B.U16 R168, desc[UR36][R4.64+0x20] ;  /* 0x0000202404a87981 */ /* 0x000164000c1e1520 */
.L_x_173:
[----:B------:R-:W-:Y:S05]  /*6650*/  BSYNC B1 ;  /* 0x0000000000017941 */ /* 0x000fea0003800000 */
.L_x_172:
        /* <DEDUP_REMOVED lines=9> */
.L_x_175:
[----:B------:R-:W-:Y:S05]  /*66f0*/  BSYNC B1 ;  /* 0x0000000000017941 */ /* 0x000fea0003800000 */
.L_x_174:
[----:B-----5:R-:W-:Y:S01]  /*6700*/  HADD2.F32 R12, -RZ, R168.H0_H0 ;  /* 0x200000a8ff0c7230 */ /* 0x020fe20000004100 */
        /* <DEDUP_REMOVED lines=8> */
.L_x_177:
[----:B------:R-:W-:Y:S05]  /*6790*/  BSYNC B1 ;  /* 0x0000000000017941 */ /* 0x000fea0003800000 */
.L_x_176:
        /* <DEDUP_REMOVED lines=9> */
.L_x_179:
[----:B------:R-:W-:Y:S05]  /*6830*/  BSYNC B1 ;  /* 0x0000000000017941 */ /* 0x000fea0003800000 */
.L_x_178:
        /* <DEDUP_REMOVED lines=9> */
.L_x_181:
[----:B------:R-:W-:Y:S05]  /*68d0*/  BSYNC B1 ;  /* 0x0000000000017941 */ /* 0x000fea0003800000 */
.L_x_180:
        /* <DEDUP_REMOVED lines=9> */
.L_x_183:
[----:B------:R-:W-:Y:S05]  /*6970*/  BSYNC B1 ;  /* 0x0000000000017941 */ /* 0x000fea0003800000 */
.L_x_182:
        /* <DEDUP_REMOVED lines=9> */
.L_x_185:
[----:B------:R-:W-:Y:S05]  /*6a10*/  BSYNC B1 ;  /* 0x0000000000017941 */ /* 0x000fea0003800000 */
.L_x_184:
        /* <DEDUP_REMOVED lines=9> */
.L_x_187:
[----:B------:R-:W-:Y:S05]  /*6ab0*/  BSYNC B1 ;  /* 0x0000000000017941 */ /* 0x000fea0003800000 */
.L_x_186:
        /* <DEDUP_REMOVED lines=9> */
.L_x_189:
[----:B------:R-:W-:Y:S05]  /*6b50*/  BSYNC B1 ;  /* 0x0000000000017941 */ /* 0x000fea0003800000 */
.L_x_188:
        /* <DEDUP_REMOVED lines=9> */
.L_x_191:
[----:B------:R-:W-:Y:S05]  /*6bf0*/  BSYNC B1 ;  /* 0x0000000000017941 */ /* 0x000fea0003800000 */
.L_x_190:
        /* <DEDUP_REMOVED lines=9> */
.L_x_193:
[----:B------:R-:W-:Y:S05]  /*6c90*/  BSYNC B1 ;  /* 0x0000000000017941 */ /* 0x000fea0003800000 */
.L_x_192:
        /* <DEDUP_REMOVED lines=9> */
.L_x_195:
[----:B------:R-:W-:Y:S05]  /*6d30*/  BSYNC B1 ;  /* 0x0000000000017941 */ /* 0x000fea0003800000 */
.L_x_194:
        /* <DEDUP_REMOVED lines=9> */
.L_x_197:
[----:B------:R-:W-:Y:S05]  /*6dd0*/  BSYNC B1 ;  /* 0x0000000000017941 */ /* 0x000fea0003800000 */
.L_x_196:
        /* <DEDUP_REMOVED lines=9> */
.L_x_199:
[----:B------:R-:W-:Y:S05]  /*6e70*/  BSYNC B1 ;  /* 0x0000000000017941 */ /* 0x000fea0003800000 */
.L_x_198:
        /* <DEDUP_REMOVED lines=9> */
.L_x_201:
[----:B------:R-:W-:Y:S05]  /*6f10*/  BSYNC B1 ;  /* 0x0000000000017941 */ /* 0x000fea0003800000 */
.L_x_200:
        /* <DEDUP_REMOVED lines=9> */
.L_x_203:
[----:B------:R-:W-:Y:S05]  /*6fb0*/  BSYNC B1 ;  /* 0x0000000000017941 */ /* 0x000fea0003800000 */
.L_x_202:
        /* <DEDUP_REMOVED lines=9> */
.L_x_205:
[----:B------:R-:W-:Y:S05]  /*7050*/  BSYNC B1 ;  /* 0x0000000000017941 */ /* 0x000fea0003800000 */
.L_x_204:
        /* <DEDUP_REMOVED lines=9> */
.L_x_207:
[----:B------:R-:W-:Y:S05]  /*70f0*/  BSYNC B1 ;  /* 0x0000000000017941 */ /* 0x000fea0003800000 */
.L_x_206:
        /* <DEDUP_REMOVED lines=9> */
.L_x_209:
[----:B------:R-:W-:Y:S05]  /*7190*/  BSYNC B1 ;  /* 0x0000000000017941 */ /* 0x000fea0003800000 */
.L_x_208:
        /* <DEDUP_REMOVED lines=9> */
.L_x_211:
[----:B------:R-:W-:Y:S05]  /*7230*/  BSYNC B1 ;  /* 0x0000000000017941 */ /* 0x000fea0003800000 */
.L_x_210:
        /* <DEDUP_REMOVED lines=9> */
.L_x_213:
[----:B------:R-:W-:Y:S05]  /*72d0*/  BSYNC B1 ;  /* 0x0000000000017941 */ /* 0x000fea0003800000 */
.L_x_212:
        /* <DEDUP_REMOVED lines=9> */
.L_x_215:
[----:B------:R-:W-:Y:S05]  /*7370*/  BSYNC B1 ;  /* 0x0000000000017941 */ /* 0x000fea0003800000 */
.L_x_214:
        /* <DEDUP_REMOVED lines=9> */
.L_x_217:
[----:B------:R-:W-:Y:S05]  /*7410*/  BSYNC B1 ;  /* 0x0000000000017941 */ /* 0x000fea0003800000 */
.L_x_216:
        /* <DEDUP_REMOVED lines=9> */
.L_x_219:
[----:B------:R-:W-:Y:S05]  /*74b0*/  BSYNC B1 ;  /* 0x0000000000017941 */ /* 0x000fea0003800000 */
.L_x_218:
        /* <DEDUP_REMOVED lines=9> */
.L_x_221:
[----:B------:R-:W-:Y:S05]  /*7550*/  BSYNC B1 ;  /* 0x0000000000017941 */ /* 0x000fea0003800000 */
.L_x_220:
        /* <DEDUP_REMOVED lines=9> */
.L_x_223:
[----:B------:R-:W-:Y:S05]  /*75f0*/  BSYNC B1 ;  /* 0x0000000000017941 */ /* 0x000fea0003800000 */
.L_x_222:
        /* <DEDUP_REMOVED lines=9> */
.L_x_225:
[----:B------:R-:W-:Y:S05]  /*7690*/  BSYNC B1 ;  /* 0x0000000000017941 */ /* 0x000fea0003800000 */
.L_x_224:
        /* <DEDUP_REMOVED lines=9> */
.L_x_227:
[----:B------:R-:W-:Y:S05]  /*7730*/  BSYNC B1 ;  /* 0x0000000000017941 */ /* 0x000fea0003800000 */
.L_x_226:
        /* <DEDUP_REMOVED lines=9> */
.L_x_229:
[----:B------:R-:W-:Y:S05]  /*77d0*/  BSYNC B1 ;  /* 0x0000000000017941 */ /* 0x000fea0003800000 */
.L_x_228:
        /* <DEDUP_REMOVED lines=9> */
.L_x_231:
[----:B------:R-:W-:Y:S05]  /*7870*/  BSYNC B1 ;  /* 0x0000000000017941 */ /* 0x000fea0003800000 */
.L_x_230:
        /* <DEDUP_REMOVED lines=9> */
.L_x_233:
[----:B------:R-:W-:Y:S05]  /*7910*/  BSYNC B1 ;  /* 0x0000000000017941 */ /* 0x000fea0003800000 */
.L_x_232:
        /* <DEDUP_REMOVED lines=9> */
.L_x_235:
[----:B------:R-:W-:Y:S05]  /*79b0*/  BSYNC B1 ;  /* 0x0000000000017941 */ /* 0x000fea0003800000 */
.L_x_234:
        /* <DEDUP_REMOVED lines=9> */
.L_x_237:
[----:B------:R-:W-:Y:S05]  /*7a50*/  BSYNC B1 ;  /* 0x0000000000017941 */ /* 0x000fea0003800000 */
.L_x_236:
        /* <DEDUP_REMOVED lines=9> */
.L_x_239:
[----:B------:R-:W-:Y:S05]  /*7af0*/  BSYNC B1 ;  /* 0x0000000000017941 */ /* 0x000fea0003800000 */
.L_x_238:
        /* <DEDUP_REMOVED lines=9> */
.L_x_241:
[----:B------:R-:W-:Y:S05]  /*7b90*/  BSYNC B1 ;  /* 0x0000000000017941 */ /* 0x000fea0003800000 */
.L_x_240:
        /* <DEDUP_REMOVED lines=9> */
.L_x_243:
[----:B------:R-:W-:Y:S05]  /*7c30*/  BSYNC B1 ;  /* 0x0000000000017941 */ /* 0x000fea0003800000 */
.L_x_242:
        /* <DEDUP_REMOVED lines=9> */
.L_x_245:
[----:B------:R-:W-:Y:S05]  /*7cd0*/  BSYNC B1 ;  /* 0x0000000000017941 */ /* 0x000fea0003800000 */
.L_x_244:
        /* <DEDUP_REMOVED lines=9> */
.L_x_247:
[----:B------:R-:W-:Y:S05]  /*7d70*/  BSYNC B1 ;  /* 0x0000000000017941 */ /* 0x000fea0003800000 */
.L_x_246:
        /* <DEDUP_REMOVED lines=9> */
.L_x_249:
[----:B------:R-:W-:Y:S05]  /*7e10*/  BSYNC B1 ;  /* 0x0000000000017941 */ /* 0x000fea0003800000 */
.L_x_248:
        /* <DEDUP_REMOVED lines=9> */
.L_x_251:
[----:B------:R-:W-:Y:S05]  /*7eb0*/  BSYNC B1 ;  /* 0x0000000000017941 */ /* 0x000fea0003800000 */
.L_x_250:
        /* <DEDUP_REMOVED lines=9> */
.L_x_253:
[----:B------:R-:W-:Y:S05]  /*7f50*/  BSYNC B1 ;  /* 0x0000000000017941 */ /* 0x000fea0003800000 */
.L_x_252:
        /* <DEDUP_REMOVED lines=9> */
.L_x_255:
[----:B------:R-:W-:Y:S05]  /*7ff0*/  BSYNC B1 ;  /* 0x0000000000017941 */ /* 0x000fea0003800000 */
.L_x_254:
        /* <DEDUP_REMOVED lines=9> */
.L_x_257:
[----:B------:R-:W-:Y:S05]  /*8090*/  BSYNC B1 ;  /* 0x0000000000017941 */ /* 0x000fea0003800000 */
.L_x_256:
        /* <DEDUP_REMOVED lines=9> */
.L_x_259:
[----:B------:R-:W-:Y:S05]  /*8130*/  BSYNC B1 ;  /* 0x0000000000017941 */ /* 0x000fea0003800000 */
.L_x_258:
        /* <DEDUP_REMOVED lines=9> */
.L_x_261:
[----:B------:R-:W-:Y:S05]  /*81d0*/  BSYNC B1 ;  /* 0x0000000000017941 */ /* 0x000fea0003800000 */
.L_x_260:
        /* <DEDUP_REMOVED lines=9> */
.L_x_263:
[----:B------:R-:W-:Y:S05]  /*8270*/  BSYNC B1 ;  /* 0x0000000000017941 */ /* 0x000fea0003800000 */
.L_x_262:
        /* <DEDUP_REMOVED lines=9> */
.L_x_265:
[----:B------:R-:W-:Y:S05]  /*8310*/  BSYNC B1 ;  /* 0x0000000000017941 */ /* 0x000fea0003800000 */
.L_x_264:
        /* <DEDUP_REMOVED lines=9> */
.L_x_267:
[----:B------:R-:W-:Y:S05]  /*83b0*/  BSYNC B1 ;  /* 0x0000000000017941 */ /* 0x000fea0003800000 */
.L_x_266:
        /* <DEDUP_REMOVED lines=9> */
.L_x_269:
[----:B------:R-:W-:Y:S05]  /*8450*/  BSYNC B1 ;  /* 0x0000000000017941 */ /* 0x000fea0003800000 */
.L_x_268:
        /* <DEDUP_REMOVED lines=9> */
.L_x_271:
[----:B------:R-:W-:Y:S05]  /*84f0*/  BSYNC B1 ;  /* 0x0000000000017941 */ /* 0x000fea0003800000 */
.L_x_270:
        /* <DEDUP_REMOVED lines=9> */
.L_x_273:
[----:B------:R-:W-:Y:S05]  /*8590*/  BSYNC B1 ;  /* 0x0000000000017941 */ /* 0x000fea0003800000 */
.L_x_272:
        /* <DEDUP_REMOVED lines=9> */
.L_x_275:
[----:B------:R-:W-:Y:S05]  /*8630*/  BSYNC B1 ;  /* 0x0000000000017941 */ /* 0x000fea0003800000 */
.L_x_274:
        /* <DEDUP_REMOVED lines=9> */
.L_x_277:
[----:B------:R-:W-:Y:S05]  /*86d0*/  BSYNC B1 ;  /* 0x0000000000017941 */ /* 0x000fea0003800000 */
.L_x_276:
        /* <DEDUP_REMOVED lines=9> */
.L_x_279:
[----:B------:R-:W-:Y:S05]  /*8770*/  BSYNC B1 ;  /* 0x0000000000017941 */ /* 0x000fea0003800000 */
.L_x_278:
[----:B01---5:R-:W-:Y:S01]  /*8780*/  HADD2.F32 R4, -RZ, R168.H0_H0 ;  /* 0x200000a8ff047230 */ /* 0x023fe20000004100 */
        /* <DEDUP_REMOVED lines=8> */
.L_x_281:
[----:B------:R-:W-:Y:S05]  /*8810*/  BSYNC B1 ;  /* 0x0000000000017941 */ /* 0x000fea0003800000 */
.L_x_280:
[----:B0----5:R-:W-:Y:S01]  /*8820*/  HADD2.F32 R4, -RZ, R168.H0_H0 ;  /* 0x200000a8ff047230 */ /* 0x021fe20000004100 */
        /* <DEDUP_REMOVED lines=11> */
.L_x_283:
[----:B------:R-:W-:Y:S05]  /*88e0*/  BSYNC B1 ;  /* 0x0000000000017941 */ /* 0x000fea0003800000 */
.L_x_282:
[----:B------:R-:W-:Y:S05]  /*88f0*/  @!P1 BRA `(.L_x_284) ;  /* 0x00000024003c9947 */ /* 0x000fea0003800000 */
[----:B-----5:R-:W-:-:S05]  /*8900*/  HADD2.F32 R168, -RZ, R168.H0_H0 ;  /* 0x200000a8ffa87230 */ /* 0x020fca0000004100 */
[----:B------:R-:W-:-:S04]  /*8910*/  FMUL R168, R168, R155 ;  /* 0x0000009ba8a87220 */ /* 0x000fc80000400000 */
[----:B------:R-:W-:-:S05]  /*8920*/  FFMA R168, R87, R154, R168 ;  /* 0x0000009a57a87223 */ /* 0x000fca00000000a8 */
[----:B------:R-:W-:-:S05]  /*8930*/  F2FP.F16.F32.PACK_AB R168, RZ, R168 ;  /* 0x000000a8ffa8723e */ /* 0x000fca00000000ff */
[----:B------:R0:W-:Y:S01]  /*8940*/  STG.E.U16 desc[UR36][R10.64+0xf2], R168 ;  /* 0x0000f2a80a007986 */ /* 0x0001e2000c101524 */
[----:B------:R-:W-:Y:S05]  /*8950*/  BRA `(.L_x_284) ;  /* 0x0000002400247947 */ /* 0x000fea0003800000 */
.L_x_33:
[----:B------:R-:W-:Y:S01]  /*8960*/  ULDC.64 UR4, c[0x0][0x5c0] ;  /* 0x0001700000047ab9 */ /* 0x000fe20000000a00 */
[----:B------:R-:W-:Y:S01]  /*8970*/  ISETP.GT.AND P4, PT, R0, 0x1, P2 ;  /* 0x000000010000780c */ /* 0x000fe20001784270 */
[-C--:B------:R-:W-:Y:S01]  /*8980*/  FMUL R88, R88, R154.reuse ;  /* 0x0000009a58587220 */ /* 0x080fe20000400000 */
[----:B------:R-:W-:Y:S01]  /*8990*/  LEA R6, P1, R166, UR4, 0x1 ;  /* 0x00000004a6067c11 */ /* 0x000fe2000f8208ff */
[-C--:B------:R-:W-:Y:S01]  /*89a0*/  FMUL R89, R89, R154.reuse ;  /* 0x0000009a59597220 */ /* 0x080fe20000400000 */
[----:B------:R-:W-:Y:S02]  /*89b0*/  IMAD.SHL.U32 R11, R4, 0x10, RZ ;  /* 0x00000010040b7824 */ /* 0x000fe400078e00ff */
[-C--:B------:R-:W-:Y:S01]  /*89c0*/  FMUL R90, R90, R154.reuse ;  /* 0x0000009a5a5a7220 */ /* 0x080fe20000400000 */
[----:B------:R-:W-:Y:S01]  /*89d0*/  LEA.HI.X R7, R166, UR5, R171, 0x1, P1 ;  /* 0x00000005a6077c11 */ /* 0x000fe200088f0cab */
[----:B------:R-:W-:Y:S01]  /*89e0*/  FMUL R91, R91, R154 ;  /* 0x0000009a5b5b7220 */ /* 0x000fe20000400000 */
[----:B------:R-:W-:Y:S01]  /*89f0*/  F2FP.F16.F32.PACK_AB R88, RZ, R88 ;  /* 0x00000058ff58723e */ /* 0x000fe200000000ff */
[-C--:B------:R-:W-:Y:S01]  /*8a00*/  FMUL R92, R92, R154.reuse ;  /* 0x0000009a5c5c7220 */ /* 0x080fe20000400000 */
[----:B------:R-:W-:Y:S01]  /*8a10*/  ISETP.GT.AND P1, PT, R157, 0x8, PT ;  /* 0x000000089d00780c */ /* 0x000fe20003f24270 */
[-C--:B------:R-:W-:Y:S01]  /*8a20*/  FMUL R93, R93, R154.reuse ;  /* 0x0000009a5d5d7220 */ /* 0x080fe20000400000 */
[----:B------:R-:W-:Y:S01]  /*8a30*/  F2FP.F16.F32.PACK_AB R89, RZ, R89 ;  /* 0x00000059ff59723e */ /* 0x000fe200000000ff */
[----:B------:R-:W-:Y:S01]  /*8a40*/  @P0 STG.E.U16 desc[UR36][R6.64], R88 ;  /* 0x0000005806000986 */ /* 0x000fe2000c101524 */
[----:B------:R-:W-:Y:S01]  /*8a50*/  ISETP.GT.AND P3, PT, R0, RZ, P1 ;  /* 0x000000ff0000720c */ /* 0x000fe20000f64270 */
[-C--:B------:R-:W-:Y:S01]  /*8a60*/  FMUL R94, R94, R154.reuse ;  /* 0x0000009a5e5e7220 */ /* 0x080fe20000400000 */
[----:B------:R-:W-:Y:S01]  /*8a70*/  ISETP.GT.AND P0, PT, R0, 0x1, P1 ;  /* 0x000000010000780c */ /* 0x000fe20000f04270 */
[----:B------:R-:W-:Y:S01]  /*8a80*/  @P4 STG.E.U16 desc[UR36][R6.64+0x2], R89 ;  /* 0x0000025906004986 */ /* 0x000fe2000c101524 */
[----:B------:R-:W-:Y:S01]  /*8a90*/  SHF.L.U64.HI R9, R4, 0x4, R5 ;  /* 0x0000000404097819 */ /* 0x000fe20000010205 */
[----:B------:R-:W-:Y:S01]  /*8aa0*/  FMUL R95, R95, R154 ;  /* 0x0000009a5f5f7220 */ /* 0x000fe20000400000 */
[----:B------:R-:W-:Y:S01]  /*8ab0*/  IADD3 R12, P4, R11, R6, RZ ;  /* 0x000000060b0c7210 */ /* 0x000fe20007f9e0ff */
[----:B------:R-:W-:Y:S01]  /*8ac0*/  FMUL R96, R96, R154 ;  /* 0x0000009a60607220 */ /* 0x000fe20000400000 */
[----:B------:R-:W-:Y:S01]  /*8ad0*/  F2FP.F16.F32.PACK_AB R90, RZ, R90 ;  /* 0x0000005aff5a723e */ /* 0x000fe200000000ff */
[-C--:B------:R-:W-:Y:S01]  /*8ae0*/  FMUL R97, R97, R154.reuse ;  /* 0x0000009a61617220 */ /* 0x080fe20000400000 */
[----:B------:R-:W-:Y:S01]  /*8af0*/  F2FP.F16.F32.PACK_AB R91, RZ, R91 ;  /* 0x0000005bff5b723e */ /* 0x000fe200000000ff */
[----:B------:R-:W-:Y:S01]  /*8b00*/  IMAD.X R13, R9, 0x1, R7, P4 ;  /* 0x00000001090d7824 */ /* 0x000fe200020e0607 */
[----:B------:R-:W-:Y:S01]  /*8b10*/  ISETP.GT.AND P4, PT, R0, 0x9, P2 ;  /* 0x000000090000780c */ /* 0x000fe20001784270 */
[----:B------:R-:W-:Y:S01]  /*8b20*/  FMUL R98, R98, R154 ;  /* 0x0000009a62627220 */ /* 0x000fe20000400000 */
[----:B------:R-:W-:Y:S01]  /*8b30*/  F2FP.F16.F32.PACK_AB R92, RZ, R92 ;  /* 0x0000005cff5c723e */ /* 0x000fe200000000ff */
[-C--:B------:R-:W-:Y:S01]  /*8b40*/  FMUL R99, R99, R154.reuse ;  /* 0x0000009a63637220 */ /* 0x080fe20000400000 */
[----:B------:R-:W-:Y:S01]  /*8b50*/  @P3 STG.E.U16 desc[UR36][R12.64], R90 ;  /* 0x0000005a0c003986 */ /* 0x000fe2000c101524 */
[----:B------:R-:W-:Y:S01]  /*8b60*/  ISETP.GT.AND P3, PT, R0, 0x8, P2 ;  /* 0x000000080000780c */ /* 0x000fe20001764270 */
[-C--:B------:R-:W-:Y:S01]  /*8b70*/  FMUL R100, R100, R154.reuse ;  /* 0x0000009a64647220 */ /* 0x080fe20000400000 */
[----:B------:R-:W-:Y:S01]  /*8b80*/  F2FP.F16.F32.PACK_AB R93, RZ, R93 ;  /* 0x0000005dff5d723e */ /* 0x000fe200000000ff */
[----:B------:R-:W-:Y:S01]  /*8b90*/  @P0 STG.E.U16 desc[UR36][R12.64+0x2], R91 ;  /* 0x0000025b0c000986 */ /* 0x000fe2000c101524 */
[----:B------:R-:W-:Y:S01]  /*8ba0*/  ISETP.GT.AND P0, PT, R0, 0x8, P1 ;  /* 0x000000080000780c */ /* 0x000fe20000f04270 */
[----:B------:R-:W-:Y:S01]  /*8bb0*/  FMUL R101, R101, R154 ;  /* 0x0000009a65657220 */ /* 0x000fe20000400000 */
[----:B------:R-:W-:Y:S01]  /*8bc0*/  F2FP.F16.F32.PACK_AB R94, RZ, R94 ;  /* 0x0000005eff5e723e */ /* 0x000fe200000000ff */
[-C--:B------:R-:W-:Y:S01]  /*8bd0*/  FMUL R102, R102, R154.reuse ;  /* 0x0000009a66667220 */ /* 0x080fe20000400000 */
[----:B------:R-:W-:Y:S01]  /*8be0*/  F2FP.F16.F32.PACK_AB R95, RZ, R95 ;  /* 0x0000005fff5f723e */ /* 0x000fe200000000ff */
[----:B------:R-:W-:Y:S01]  /*8bf0*/  FMUL R103, R103, R154 ;  /* 0x0000009a67677220 */ /* 0x000fe20000400000 */
[----:B------:R-:W-:Y:S01]  /*8c00*/  F2FP.F16.F32.PACK_AB R96, RZ, R96 ;  /* 0x00000060ff60723e */ /* 0x000fe200000000ff */
[-C--:B------:R-:W-:Y:S01]  /*8c10*/  FMUL R104, R104, R154.reuse ;  /* 0x0000009a68687220 */ /* 0x080fe20000400000 */
[----:B------:R-:W-:Y:S01]  /*8c20*/  F2FP.F16.F32.PACK_AB R97, RZ, R97 ;  /* 0x00000061ff61723e */ /* 0x000fe200000000ff */
[----:B------:R-:W-:Y:S01]  /*8c30*/  @P3 STG.E.U16 desc[UR36][R6.64+0x10], R92 ;  /* 0x0000105c06003986 */ /* 0x000fe2000c101524 */
[C---:B------:R-:W-:Y:S01]  /*8c40*/  ISETP.GT.AND P3, PT, R0.reuse, 0x9, P1 ;  /* 0x000000090000780c */ /* 0x040fe20000f64270 */
[----:B------:R-:W-:Y:S01]  /*8c50*/  FMUL R105, R105, R154 ;  /* 0x0000009a69697220 */ /* 0x000fe20000400000 */
[----:B------:R-:W-:Y:S01]  /*8c60*/  F2FP.F16.F32.PACK_AB R98, RZ, R98 ;  /* 0x00000062ff62723e */ /* 0x000fe200000000ff */
        /* <DEDUP_REMOVED lines=185> */
[----:B------:R-:W-:Y:S01]  /*9800*/  SHF.L.U32 R15, R4, 0x8, RZ ;  /* 0x00000008040f7819 */ /* 0x000fe200000006ff */
[----:B------:R-:W-:Y:S01]  /*9810*/  @P0 STG.E.U16 desc[UR36][R6.64+0xb2], R133 ;  /* 0x0000b28506000986 */ /* 0x000fe2000c101524 */
[----:B------:R-:W-:Y:S01]  /*9820*/  ISETP.GT.AND P0, PT, R0, 0x60, P2 ;  /* 0x000000600000780c */ /* 0x000fe20001704270 */
[-C--:B------:R-:W-:Y:S01]  /*9830*/  FMUL R31, R31, R154.reuse ;  /* 0x0000009a1f1f7220 */ /* 0x080fe20000400000 */
[----:B------:R-:W-:Y:S01]  /*9840*/  F2FP.F16.F32.PACK_AB R151, RZ, R151 ;  /* 0x00000097ff97723e */ /* 0x000fe200000000ff */
[-C--:B------:R-:W-:Y:S01]  /*9850*/  FMUL R32, R32, R154.reuse ;  /* 0x0000009a20207220 */ /* 0x080fe20000400000 */
[----:B------:R-:W-:Y:S01]  /*9860*/  SHF.L.U64.HI R5, R4, 0x8, R5 ;  /* 0x0000000804057819 */ /* 0x000fe20000010205 */
        /* <DEDUP_REMOVED lines=23> */
[C---:B------:R-:W-:Y:S01]  /*99e0*/  ISETP.GT.AND P0, PT, R0.reuse, 0x68, P1 ;  /* 0x000000680000780c */ /* 0x040fe20000f04270 */
[----:B------:R-:W-:Y:S01]  /*99f0*/  FMUL R39, R39, R154 ;  /* 0x0000009a27277220 */ /* 0x000fe20000400000 */
[----:B------:R-:W-:Y:S01]  /*9a00*/  F2FP.F16.F32.PACK_AB R30, RZ, R30 ;  /* 0x0000001eff1e723e */ /* 0x000fe200000000ff */
[-C--:B------:R-:W-:Y:S01]  /*9a10*/  FMUL R41, R41, R154.reuse ;  /* 0x0000009a29297220 */ /* 0x080fe20000400000 */
[----:B------:R-:W-:Y:S01]  /*9a20*/  F2FP.F16.F32.PACK_AB R31, RZ, R31 ;  /* 0x0000001fff1f723e */ /* 0x000fe200000000ff */
[----:B------:R-:W-:Y:S01]  /*9a30*/  @P3 STG.E.U16 desc[UR36][R6.64+0xd0], R140 ;  /* 0x0000d08c06003986 */ /* 0x000fe2000c101524 */
[----:B------:R-:W-:Y:S01]  /*9a40*/  ISETP.GT.AND P3, PT, R0, 0x69, P1 ;  /* 0x000000690000780c */ /* 0x000fe20000f64270 */
        /* <DEDUP_REMOVED lines=14> */
[-C--:B------:R-:W-:Y:S01]  /*9b30*/  FMUL R45, R45, R154.reuse ;  /* 0x0000009a2d2d7220 */ /* 0x080fe20000400000 */
[C---:B------:R-:W-:Y:S01]  /*9b40*/  ISETP.GT.AND P2, PT, R0.reuse, 0x79, P2 ;  /* 0x000000790000780c */ /* 0x040fe20001744270 */
        /* <DEDUP_REMOVED lines=8> */
[----:B------:R-:W-:Y:S01]  /*9bd0*/  FMUL R48, R48, R154 ;  /* 0x0000009a30307220 */ /* 0x000fe20000400000 */
[----:B------:R-:W-:Y:S01]  /*9be0*/  F2FP.F16.F32.PACK_AB R38, RZ, R38 ;  /* 0x00000026ff26723e */ /* 0x000fe200000000ff */
[-C--:B------:R-:W-:Y:S01]  /*9bf0*/  FMUL R49, R49, R154.reuse ;  /* 0x0000009a31317220 */ /* 0x080fe20000400000 */
[----:B------:R-:W-:Y:S01]  /*9c00*/  F2FP.F16.F32.PACK_AB R39, RZ, R39 ;  /* 0x00000027ff27723e */ /* 0x000fe200000000ff */
[----:B------:R-:W-:Y:S01]  /*9c10*/  FMUL R50, R50, R154 ;  /* 0x0000009a32327220 */ /* 0x000fe20000400000 */
[----:B------:R-:W-:Y:S01]  /*9c20*/  F2FP.F16.F32.PACK_AB R41, RZ, R41 ;  /* 0x00000029ff29723e */ /* 0x000fe200000000ff */
[----:B------:R-:W-:Y:S01]  /*9c30*/  @P4 STG.E.U16 desc[UR36][R12.64+0xe0], R146 ;  /* 0x0000e0920c004986 */ /* 0x000fe2000c101524 */
[----:B------:R-:W-:Y:S01]  /*9c40*/  F2FP.F16.F32.PACK_AB R40, RZ, R40 ;  /* 0x00000028ff28723e */ /* 0x000fe200000000ff */
[----:B------:R-:W-:Y:S01]  /*9c50*/  FMUL R51, R51, R154 ;  /* 0x0000009a33337220 */ /* 0x000fe20000400000 */
[----:B------:R-:W-:Y:S01]  /*9c60*/  F2FP.F16.F32.PACK_AB R42, RZ, R42 ;  /* 0x0000002aff2a723e */ /* 0x000fe200000000ff */
[----:B------:R-:W-:Y:S01]  /*9c70*/  @P0 STG.E.U16 desc[UR36][R12.64+0xe2], R147 ;  /* 0x0000e2930c000986 */ /* 0x000fe2000c101524 */
[----:B------:R-:W-:Y:S01]  /*9c80*/  ISETP.GT.AND P0, PT, R0, 0x78, P1 ;  /* 0x000000780000780c */ /* 0x000fe20000f04270 */
[----:B------:R-:W-:Y:S01]  /*9c90*/  FMUL R52, R52, R154 ;  /* 0x0000009a34347220 */ /* 0x000fe20000400000 */
[----:B------:R-:W-:Y:S01]  /*9ca0*/  ISETP.GT.AND P1, PT, R0, 0x79, P1 ;  /* 0x000000790000780c */ /* 0x000fe20000f24270 */
[----:B------:R-:W-:Y:S01]  /*9cb0*/  @P3 STG.E.U16 desc[UR36][R6.64+0xf0], R148 ;  /* 0x0000f09406003986 */ /* 0x000fe2000c101524 */
[----:B------:R-:W-:Y:S01]  /*9cc0*/  IADD3 R14, P3, P4, R11, R6, R15 ;  /* 0x000000060b0e7210 */ /* 0x000fe20007c7e00f */
[----:B------:R-:W-:Y:S01]  /*9cd0*/  FMUL R53, R53, R154 ;  /* 0x0000009a35357220 */ /* 0x000fe20000400000 */
[----:B------:R-:W-:Y:S01]  /*9ce0*/  F2FP.F16.F32.PACK_AB R43, RZ, R43 ;  /* 0x0000002bff2b723e */ /* 0x000fe200000000ff */
[----:B------:R0:W-:Y:S01]  /*9cf0*/  @P2 STG.E.U16 desc[UR36][R6.64+0xf2], R149 ;  /* 0x0000f29506002986 */ /* 0x0001e2000c101524 */
[----:B------:R-:W-:Y:S01]  /*9d00*/  IADD3 R4, P2, R15, R6, RZ ;  /* 0x000000060f047210 */ /* 0x000fe20007f5e0ff */
[-C--:B------:R-:W-:Y:S01]  /*9d10*/  FMUL R54, R54, R154.reuse ;  /* 0x0000009a36367220 */ /* 0x080fe20000400000 */
[----:B------:R-:W-:Y:S01]  /*9d20*/  IADD3.X R15, R9, R7, R5, P3, P4 ;  /* 0x00000007090f7210 */ /* 0x000fe20001fe8405 */
[-C--:B------:R-:W-:Y:S01]  /*9d30*/  FMUL R55, R55, R154.reuse ;  /* 0x0000009a37377220 */ /* 0x080fe20000400000 */
[C---:B------:R-:W-:Y:S01]  /*9d40*/  ISETP.GT.AND P3, PT, R157.reuse, 0x88, PT ;  /* 0x000000889d00780c */ /* 0x040fe20003f64270 */
[----:B------:R-:W-:Y:S01]  /*9d50*/  @P0 STG.E.U16 desc[UR36][R12.64+0xf0], R150 ;  /* 0x0000f0960c000986 */ /* 0x000fe2000c101524 */
[----:B------:R-:W-:Y:S01]  /*9d60*/  ISETP.GT.AND P0, PT, R157, 0x80, PT ;  /* 0x000000809d00780c */ /* 0x000fe20003f04270 */
[----:B------:R-:W-:Y:S01]  /*9d70*/  IMAD.X R5, R5, 0x1, R7, P2 ;  /* 0x0000000105057824 */ /* 0x000fe200010e0607 */
[C---:B------:R-:W-:Y:S01]  /*9d80*/  ISETP.GT.AND P2, PT, R0.reuse, RZ, P3 ;  /* 0x000000ff0000720c */ /* 0x040fe20001f44270 */
[----:B------:R-:W-:Y:S01]  /*9d90*/  @P1 STG.E.U16 desc[UR36][R12.64+0xf2], R151 ;  /* 0x0000f2970c001986 */ /* 0x000fe2000c101524 */
[----:B------:R-:W-:Y:S01]  /*9da0*/  ISETP.GT.AND P1, PT, R0, RZ, P0 ;  /* 0x000000ff0000720c */ /* 0x000fe20000724270 */
[-C--:B------:R-:W-:Y:S01]  /*9db0*/  FMUL R56, R56, R154.reuse ;  /* 0x0000009a38387220 */ /* 0x080fe20000400000 */
        /* <DEDUP_REMOVED lines=12> */
[----:B0-----:R-:W-:Y:S01]  /*9e80*/  IADD3 R6, P1, R11, R4, RZ ;  /* 0x000000040b067210 */ /* 0x001fe20007f3e0ff */
[-C--:B------:R-:W-:Y:S01]  /*9e90*/  FMUL R62, R62, R154.reuse ;  /* 0x0000009a3e3e7220 */ /* 0x080fe20000400000 */
[----:B------:R-:W-:Y:S01]  /*9ea0*/  F2FP.F16.F32.PACK_AB R49, RZ, R49 ;  /* 0x00000031ff31723e */ /* 0x000fe200000000ff */
[----:B------:R-:W-:Y:S01]  /*9eb0*/  @P4 STG.E.U16 desc[UR36][R4.64+0x2], R25 ;  /* 0x0000021904004986 */ /* 0x000fe2000c101524 */
[C---:B------:R-:W-:Y:S01]  /*9ec0*/  ISETP.GT.AND P4, PT, R0.reuse, 0x1, P3 ;  /* 0x000000010000780c */ /* 0x040fe20001f84270 */
[--C-:B------:R-:W-:Y:S01]  /*9ed0*/  IMAD.X R7, R9, 0x1, R5.reuse, P1 ;  /* 0x0000000109077824 */ /* 0x100fe200008e0605 */
        /* <DEDUP_REMOVED lines=8> */
[----:B------:R-:W-:Y:S01]  /*9f60*/  FMUL R66, R66, R154 ;  /* 0x0000009a42427220 */ /* 0x000fe20000400000 */
[----:B------:R-:W-:Y:S01]  /*9f70*/  F2FP.F16.F32.PACK_AB R52, RZ, R52 ;  /* 0x00000034ff34723e */ /* 0x000fe200000000ff */
[----:B------:R-:W-:Y:S01]  /*9f80*/  FMUL R67, R67, R154 ;  /* 0x0000009a43437220 */ /* 0x000fe20000400000 */
[----:B------:R0:W-:Y:S01]  /*9f90*/  @P4 STG.E.U16 desc[UR36][R6.64+0x2], R27 ;  /* 0x0000021b06004986 */ /* 0x0001e2000c101524 */
[----:B------:R-:W-:Y:S01]  /*9fa0*/  IADD3 R8, P4, R11, R4, RZ ;  /* 0x000000040b087210 */ /* 0x000fe20007f9e0ff */
[-C--:B------:R-:W-:Y:S01]  /*9fb0*/  FMUL R69, R69, R154.reuse ;  /* 0x0000009a45457220 */ /* 0x080fe20000400000 */
[----:B------:R-:W-:Y:S01]  /*9fc0*/  F2FP.F16.F32.PACK_AB R53, RZ, R53 ;  /* 0x00000035ff35723e */ /* 0x000fe200000000ff */
[----:B------:R-:W-:Y:S01]  /*9fd0*/  @P1 STG.E.U16 desc[UR36][R4.64+0x10], R28 ;  /* 0x0000101c04001986 */ /* 0x000fe2000c101524 */
[C---:B------:R-:W-:Y:S01]  /*9fe0*/  ISETP.GT.AND P1, PT, R0.reuse, 0x8, P3 ;  /* 0x000000080000780c */ /* 0x040fe20001f24270 */
[----:B------:R-:W-:Y:S01]  /*9ff0*/  IMAD.X R9, R9, 0x1, R5, P4 ;  /* 0x0000000109097824 */ /* 0x000fe200020e0605 */
[C---:B------:R-:W-:Y:S01]  /*a000*/  ISETP.GT.AND P4, PT, R0.reuse, 0x9, P3 ;  /* 0x000000090000780c */ /* 0x040fe20001f84270 */
        /* <DEDUP_REMOVED lines=28> */
[--C-:B0-----:R-:W-:Y:S01]  /*a1d0*/  @P4 IMAD.MOV.U32 R6, RZ, RZ, R14.reuse ;  /* 0x000000ffff064224 */ /* 0x101fe200078e000e */
[----:B------:R-:W-:Y:S01]  /*a1e0*/  F2FP.F16.F32.PACK_AB R63, RZ, R63 ;  /* 0x0000003fff3f723e */ /* 0x000fe200000000ff */
[--C-:B------:R-:W-:Y:S01]  /*a1f0*/  @P4 IMAD.MOV.U32 R7, RZ, RZ, R15.reuse ;  /* 0x000000ffff074224 */ /* 0x100fe200078e000f */
[----:B------:R-:W-:Y:S01]  /*a200*/  F2FP.F16.F32.PACK_AB R64, RZ, R64 ;  /* 0x00000040ff40723e */ /* 0x000fe200000000ff */
[-C--:B------:R-:W-:Y:S01]  /*a210*/  FMUL R78, R78, R154.reuse ;  /* 0x0000009a4e4e7220 */ /* 0x080fe20000400000 */
[----:B------:R-:W-:Y:S01]  /*a220*/  F2FP.F16.F32.PACK_AB R65, RZ, R65 ;  /* 0x00000041ff41723e */ /* 0x000fe200000000ff */
[-C--:B------:R-:W-:Y:S01]  /*a230*/  FMUL R79, R79, R154.reuse ;  /* 0x0000009a4f4f7220 */ /* 0x080fe20000400000 */
[----:B------:R0:W-:Y:S01]  /*a240*/  @P4 STG.E.U16 desc[UR36][R6.64+0x20], R34 ;  /* 0x0000202206004986 */ /* 0x0001e2000c101524 */
[----:B------:R-:W-:Y:S01]  /*a250*/  ISETP.GT.AND P4, PT, R0, 0x19, P0 ;  /* 0x000000190000780c */ /* 0x000fe20000784270 */
[----:B------:R-:W-:Y:S01]  /*a260*/  FMUL R80, R80, R154 ;  /* 0x0000009a50507220 */ /* 0x000fe20000400000 */
[----:B------:R-:W-:Y:S01]  /*a270*/  F2FP.F16.F32.PACK_AB R66, RZ, R66 ;  /* 0x00000042ff42723e */ /* 0x000fe200000000ff */
[-C--:B------:R-:W-:Y:S01]  /*a280*/  FMUL R81, R81, R154.reuse ;  /* 0x0000009a51517220 */ /* 0x080fe20000400000 */
[----:B------:R-:W-:Y:S01]  /*a290*/  F2FP.F16.F32.PACK_AB R67, RZ, R67 ;  /* 0x00000043ff43723e */ /* 0x000fe200000000ff */
[-C--:B------:R-:W-:Y:S01]  /*a2a0*/  FMUL R82, R82, R154.reuse ;  /* 0x0000009a52527220 */ /* 0x080fe20000400000 */
[----:B------:R-:W-:Y:S01]  /*a2b0*/  F2FP.F16.F32.PACK_AB R69, RZ, R69 ;  /* 0x00000045ff45723e */ /* 0x000fe200000000ff */
[----:B------:R-:W-:Y:S01]  /*a2c0*/  FMUL R83, R83, R154 ;  /* 0x0000009a53537220 */ /* 0x000fe20000400000 */
[----:B------:R-:W-:Y:S01]  /*a2d0*/  F2FP.F16.F32.PACK_AB R68, RZ, R68 ;  /* 0x00000044ff44723e */ /* 0x000fe200000000ff */
[----:B------:R-:W-:Y:S01]  /*a2e0*/  FMUL R84, R84, R154 ;  /* 0x0000009a54547220 */ /* 0x000fe20000400000 */
[----:B------:R-:W-:Y:S01]  /*a2f0*/  F2FP.F16.F32.PACK_AB R70, RZ, R70 ;  /* 0x00000046ff46723e */ /* 0x000fe200000000ff */
[----:B0-----:R-:W-:Y:S01]  /*a300*/  @P2 IMAD.MOV.U32 R6, RZ, RZ, R14 ;  /* 0x000000ffff062224 */ /* 0x001fe200078e000e */
[----:B------:R-:W-:Y:S01]  /*a310*/  F2FP.F16.F32.PACK_AB R71, RZ, R71 ;  /* 0x00000047ff47723e */ /* 0x000fe200000000ff */
[----:B------:R-:W-:Y:S01]  /*a320*/  @P2 IMAD.MOV.U32 R7, RZ, RZ, R15 ;  /* 0x000000ffff072224 */ /* 0x000fe200078e000f */
[----:B------:R-:W-:Y:S01]  /*a330*/  F2FP.F16.F32.PACK_AB R72, RZ, R72 ;  /* 0x00000048ff48723e */ /* 0x000fe200000000ff */
[-C--:B------:R-:W-:Y:S01]  /*a340*/  FMUL R85, R85, R154.reuse ;  /* 0x0000009a55557220 */ /* 0x080fe20000400000 */
[----:B------:R-:W-:Y:S01]  /*a350*/  F2FP.F16.F32.PACK_AB R73, RZ, R73 ;  /* 0x00000049ff49723e */ /* 0x000fe200000000ff */
[-C--:B------:R-:W-:Y:S01]  /*a360*/  FMUL R86, R86, R154.reuse ;  /* 0x0000009a56567220 */ /* 0x080fe20000400000 */
[----:B------:R0:W-:Y:S01]  /*a370*/  @P2 STG.E.U16 desc[UR36][R6.64+0x22], R35 ;  /* 0x0000222306002986 */ /* 0x0001e2000c101524 */
[C---:B------:R-:W-:Y:S01]  /*a380*/  ISETP.GT.AND P2, PT, R0.reuse, 0x18, P3 ;  /* 0x000000180000780c */ /* 0x040fe20001f44270 */
[----:B------:R-:W-:Y:S01]  /*a390*/  FMUL R87, R87, R154 ;  /* 0x0000009a57577220 */ /* 0x000fe20000400000 */
[----:B------:R-:W-:Y:S01]  /*a3a0*/  F2FP.F16.F32.PACK_AB R74, RZ, R74 ;  /* 0x0000004aff4a723e */ /* 0x000fe200000000ff */
[----:B------:R-:W-:Y:S01]  /*a3b0*/  @P1 STG.E.U16 desc[UR36][R4.64+0x30], R36 ;  /* 0x0000302404001986 */ /* 0x000fe2000c101524 */
[----:B------:R-:W-:-:S02]  /*a3c0*/  ISETP.GT.AND P1, PT, R0, 0x19, P3 ;  /* 0x000000190000780c */ /* 0x000fc40001f24270 */
[----:B------:R-:W-:Y:S01]  /*a3d0*/  F2FP.F16.F32.PACK_AB R75, RZ, R75 ;  /* 0x0000004bff4b723e */ /* 0x000fe200000000ff */
[----:B------:R-:W-:Y:S01]  /*a3e0*/  @P4 STG.E.U16 desc[UR36][R4.64+0x32], R37 ;  /* 0x0000322504004986 */ /* 0x000fe2000c101524 */
[----:B------:R-:W-:Y:S02]  /*a3f0*/  ISETP.GT.AND P4, PT, R0, 0x20, P0 ;  /* 0x000000200000780c */ /* 0x000fe40000784270 */
[----:B------:R-:W-:Y:S02]  /*a400*/  F2FP.F16.F32.PACK_AB R76, RZ, R76 ;  /* 0x0000004cff4c723e */ /* 0x000fe400000000ff */
[----:B------:R-:W-:Y:S01]  /*a410*/  F2FP.F16.F32.PACK_AB R77, RZ, R77 ;  /* 0x0000004dff4d723e */ /* 0x000fe200000000ff */
[----:B0-----:R-:W-:Y:S01]  /*a420*/  @P2 IMAD.MOV.U32 R7, RZ, RZ, R15 ;  /* 0x000000ffff072224 */ /* 0x001fe200078e000f */
[----:B------:R-:W-:Y:S02]  /*a430*/  @P2 MOV R6, R14 ;  /* 0x0000000e00062202 */ /* 0x000fe40000000f00 */
[----:B------:R-:W-:-:S02]  /*a440*/  F2FP.F16.F32.PACK_AB R78, RZ, R78 ;  /* 0x0000004eff4e723e */ /* 0x000fc400000000ff */
[----:B------:R-:W-:Y:S01]  /*a450*/  F2FP.F16.F32.PACK_AB R79, RZ, R79 ;  /* 0x0000004fff4f723e */ /* 0x000fe200000000ff */
[----:B------:R0:W-:Y:S01]  /*a460*/  @P2 STG.E.U16 desc[UR36][R6.64+0x30], R38 ;  /* 0x0000302606002986 */ /* 0x0001e2000c101524 */
[----:B------:R-:W-:Y:S02]  /*a470*/  ISETP.GT.AND P2, PT, R0, 0x21, P0 ;  /* 0x000000210000780c */ /* 0x000fe40000744270 */
[----:B------:R-:W-:Y:S02]  /*a480*/  F2FP.F16.F32.PACK_AB R80, RZ, R80 ;  /* 0x00000050ff50723e */ /* 0x000fe400000000ff */
[----:B------:R-:W-:Y:S02]  /*a490*/  F2FP.F16.F32.PACK_AB R81, RZ, R81 ;  /* 0x00000051ff51723e */ /* 0x000fe400000000ff */
[----:B------:R-:W-:Y:S02]  /*a4a0*/  F2FP.F16.F32.PACK_AB R82, RZ, R82 ;  /* 0x00000052ff52723e */ /* 0x000fe400000000ff */
[----:B------:R-:W-:-:S02]  /*a4b0*/  F2FP.F16.F32.PACK_AB R83, RZ, R83 ;  /* 0x00000053ff53723e */ /* 0x000fc400000000ff */
[----:B------:R-:W-:Y:S01]  /*a4c0*/  F2FP.F16.F32.PACK_AB R84, RZ, R84 ;  /* 0x00000054ff54723e */ /* 0x000fe200000000ff */
[----:B0-----:R-:W-:Y:S01]  /*a4d0*/  @P1 IMAD.MOV.U32 R6, RZ, RZ, R14 ;  /* 0x000000ffff061224 */ /* 0x001fe200078e000e */
[----:B------:R-:W-:Y:S01]  /*a4e0*/  F2FP.F16.F32.PACK_AB R85, RZ, R85 ;  /* 0x00000055ff55723e */ /* 0x000fe200000000ff */
[----:B------:R-:W-:Y:S01]  /*a4f0*/  @P1 IMAD.MOV.U32 R7, RZ, RZ, R15 ;  /* 0x000000ffff071224 */ /* 0x000fe200078e000f */
[----:B------:R-:W-:Y:S02]  /*a500*/  F2FP.F16.F32.PACK_AB R86, RZ, R86 ;  /* 0x00000056ff56723e */ /* 0x000fe400000000ff */
[----:B------:R-:W-:Y:S02]  /*a510*/  F2FP.F16.F32.PACK_AB R87, RZ, R87 ;  /* 0x00000057ff57723e */ /* 0x000fe400000000ff */
[----:B------:R0:W-:Y:S01]  /*a520*/  @P1 STG.E.U16 desc[UR36][R6.64+0x32], R39 ;  /* 0x0000322706001986 */ /* 0x0001e2000c101524 */
[----:B------:R-:W-:-:S03]  /*a530*/  ISETP.GT.AND P1, PT, R0, 0x20, P3 ;  /* 0x000000200000780c */ /* 0x000fc60001f24270 */
[----:B------:R-:W-:Y:S01]  /*a540*/  @P2 STG.E.U16 desc[UR36][R4.64+0x42], R41 ;  /* 0x0000422904002986 */ /* 0x000fe2000c101524 */
[----:B------:R-:W-:-:S03]  /*a550*/  ISETP.GT.AND P2, PT, R0, 0x21, P3 ;  /* 0x000000210000780c */ /* 0x000fc60001f44270 */
[----:B------:R-:W-:Y:S01]  /*a560*/  @P4 STG.E.U16 desc[UR36][R4.64+0x40], R40 ;  /* 0x0000402804004986 */ /* 0x000fe2000c101524 */
[----:B------:R-:W-:-:S05]  /*a570*/  ISETP.GT.AND P4, PT, R0, 0x28, P0 ;  /* 0x000000280000780c */ /* 0x000fca0000784270 */
[----:B0-----:R-:W-:Y:S02]  /*a580*/  @P1 IMAD.MOV.U32 R6, RZ, RZ, R14 ;  /* 0x000000ffff061224 */ /* 0x001fe400078e000e */
[----:B------:R-:W-:-:S05]  /*a590*/  @P1 IMAD.MOV.U32 R7, RZ, RZ, R15 ;  /* 0x000000ffff071224 */ /* 0x000fca00078e000f */
[----:B------:R0:W-:Y:S01]  /*a5a0*/  @P1 STG.E.U16 desc[UR36][R6.64+0x40], R42 ;  /* 0x0000402a06001986 */ /* 0x0001e2000c101524 */
[----:B------:R-:W-:Y:S01]  /*a5b0*/  ISETP.GT.AND P1, PT, R0, 0x29, P0 ;  /* 0x000000290000780c */ /* 0x000fe20000724270 */
[----:B0-----:R-:W-:Y:S02]  /*a5c0*/  @P2 IMAD.MOV.U32 R6, RZ, RZ, R14 ;  /* 0x000000ffff062224 */ /* 0x001fe400078e000e */
[----:B------:R-:W-:-:S05]  /*a5d0*/  @P2 IMAD.MOV.U32 R7, RZ, RZ, R15 ;  /* 0x000000ffff072224 */ /* 0x000fca00078e000f */
[----:B------:R0:W-:Y:S01]  /*a5e0*/  @P2 STG.E.U16 desc[UR36][R6.64+0x42], R43 ;  /* 0x0000422b06002986 */ /* 0x0001e2000c101524 */
[----:B------:R-:W-:-:S03]  /*a5f0*/  ISETP.GT.AND P2, PT, R0, 0x28, P3 ;  /* 0x000000280000780c */ /* 0x000fc60001f44270 */
[----:B------:R-:W-:Y:S01]  /*a600*/  @P4 STG.E.U16 desc[UR36][R4.64+0x50], R44 ;  /* 0x0000502c04004986 */ /* 0x000fe2000c101524 */
[----:B------:R-:W-:-:S03]  /*a610*/  ISETP.GT.AND P4, PT, R0, 0x29, P3 ;  /* 0x000000290000780c */ /* 0x000fc60001f84270 */
[----:B------:R-:W-:Y:S01]  /*a620*/  @P1 STG.E.U16 desc[UR36][R4.64+0x52], R45 ;  /* 0x0000522d04001986 */ /* 0x000fe2000c101524 */
[----:B------:R-:W-:-:S05]  /*a630*/  ISETP.GT.AND P1, PT, R0, 0x30, P0 ;  /* 0x000000300000780c */ /* 0x000fca0000724270 */
[----:B0-----:R-:W-:Y:S01]  /*a640*/  @P2 MOV R6, R14 ;  /* 0x0000000e00062202 */ /* 0x001fe20000000f00 */
        /* <DEDUP_REMOVED lines=8> */
[----:B------:R-:W-:Y:S01]  /*a6d0*/  ISETP.GT.AND P1, PT, R0, 0x31, P3 ;  /* 0x000000310000780c */ /* 0x000fe20001f24270 */
[----:B0-----:R-:W-:Y:S02]  /*a6e0*/  @P2 IMAD.MOV.U32 R6, RZ, RZ, R14 ;  /* 0x000000ffff062224 */ /* 0x001fe400078e000e */
[----:B------:R-:W-:-:S06]  /*a6f0*/  @P2 IMAD.MOV.U32 R7, RZ, RZ, R15 ;  /* 0x000000ffff072224 */ /* 0x000fcc00078e000f */
[----:B------:R-:W-:Y:S01]  /*a700*/  @P4 STG.E.U16 desc[UR36][R4.64+0x62], R49 ;  /* 0x0000623104004986 */ /* 0x000fe2000c101524 */
[----:B------:R-:W-:-:S03]  /*a710*/  ISETP.GT.AND P4, PT, R0, 0x39, P0 ;  /* 0x000000390000780c */ /* 0x000fc60000784270 */
[----:B------:R0:W-:Y:S01]  /*a720*/  @P2 STG.E.U16 desc[UR36][R6.64+0x60], R50 ;  /* 0x0000603206002986 */ /* 0x0001e2000c101524 */
[----:B------:R-:W-:Y:S01]  /*a730*/  ISETP.GT.AND P2, PT, R0, 0x38, P0 ;  /* 0x000000380000780c */ /* 0x000fe20000744270 */
[----:B0-----:R-:W-:Y:S02]  /*a740*/  @P1 IMAD.MOV.U32 R6, RZ, RZ, R14 ;  /* 0x000000ffff061224 */ /* 0x001fe400078e000e */
[----:B------:R-:W-:-:S05]  /*a750*/  @P1 IMAD.MOV.U32 R7, RZ, RZ, R15 ;  /* 0x000000ffff071224 */ /* 0x000fca00078e000f */
[----:B------:R0:W-:Y:S01]  /*a760*/  @P1 STG.E.U16 desc[UR36][R6.64+0x62], R51 ;  /* 0x0000623306001986 */ /* 0x0001e2000c101524 */
[----:B------:R-:W-:-:S04]  /*a770*/  ISETP.GT.AND P1, PT, R0, 0x38, P3 ;  /* 0x000000380000780c */ /* 0x000fc80001f24270 */
[----:B------:R-:W-:Y:S01]  /*a780*/  @P2 STG.E.U16 desc[UR36][R4.64+0x70], R52 ;  /* 0x0000703404002986 */ /* 0x000fe2000c101524 */
[----:B------:R-:W-:-:S03]  /*a790*/  ISETP.GT.AND P2, PT, R0, 0x39, P3 ;  /* 0x000000390000780c */ /* 0x000fc60001f44270 */
[----:B------:R-:W-:Y:S01]  /*a7a0*/  @P4 STG.E.U16 desc[UR36][R4.64+0x72], R53 ;  /* 0x0000723504004986 */ /* 0x000fe2000c101524 */
[----:B------:R-:W-:-:S04]  /*a7b0*/  ISETP.GT.AND P4, PT, R0, 0x40, P0 ;  /* 0x000000400000780c */ /* 0x000fc80000784270 */
        /* <DEDUP_REMOVED lines=69> */
[----:B------:R-:W-:Y:S02]  /*ac10*/  ISETP.GT.AND P2, PT, R0, 0x69, P3 ;  /* 0x000000690000780c */ /* 0x000fe40001f44270 */
[----:B0-----:R-:W-:Y:S01]  /*ac20*/  @P1 MOV R6, R14 ;  /* 0x0000000e00061202 */ /* 0x001fe20000000f00 */
        /* <DEDUP_REMOVED lines=10> */
[----:B------:R-:W-:Y:S01]  /*acd0*/  ISETP.GT.AND P1, PT, R0, 0x71, P3 ;  /* 0x000000710000780c */ /* 0x000fe20001f24270 */
[----:B0-----:R-:W-:Y:S02]  /*ace0*/  @P4 IMAD.MOV.U32 R6, RZ, RZ, R14 ;  /* 0x000000ffff064224 */ /* 0x001fe400078e000e */
[----:B------:R-:W-:-:S05]  /*acf0*/  @P4 IMAD.MOV.U32 R7, RZ, RZ, R15 ;  /* 0x000000ffff074224 */ /* 0x000fca00078e000f */
[----:B------:R-:W-:Y:S01]  /*ad00*/  @P2 STG.E.U16 desc[UR36][R4.64+0xe2], R81 ;  /* 0x0000e25104002986 */ /* 0x000fe2000c101524 */
[C---:B------:R-:W-:Y:S02]  /*ad10*/  ISETP.GT.AND P2, PT, R0.reuse, 0x78, P0 ;  /* 0x000000780000780c */ /* 0x040fe40000744270 */
[C---:B------:R-:W-:Y:S01]  /*ad20*/  ISETP.GT.AND P0, PT, R0.reuse, 0x79, P0 ;  /* 0x000000790000780c */ /* 0x040fe20000704270 */
[----:B------:R0:W-:Y:S01]  /*ad30*/  @P4 STG.E.U16 desc[UR36][R6.64+0xe0], R82 ;  /* 0x0000e05206004986 */ /* 0x0001e2000c101524 */
[C---:B------:R-:W-:Y:S02]  /*ad40*/  ISETP.GT.AND P4, PT, R0.reuse, 0x78, P3 ;  /* 0x000000780000780c */ /* 0x040fe40001f84270 */
[----:B------:R-:W-:Y:S01]  /*ad50*/  ISETP.GT.AND P3, PT, R0, 0x79, P3 ;  /* 0x000000790000780c */ /* 0x000fe20001f64270 */
[----:B0-----:R-:W-:Y:S02]  /*ad60*/  @P1 IMAD.MOV.U32 R6, RZ, RZ, R14 ;  /* 0x000000ffff061224 */ /* 0x001fe400078e000e */
[----:B------:R-:W-:-:S05]  /*ad70*/  @P1 IMAD.MOV.U32 R7, RZ, RZ, R15 ;  /* 0x000000ffff071224 */ /* 0x000fca00078e000f */
[----:B------:R-:W-:Y:S04]  /*ad80*/  @P1 STG.E.U16 desc[UR36][R6.64+0xe2], R83 ;  /* 0x0000e25306001986 */ /* 0x000fe8000c101524 */
[----:B------:R-:W-:Y:S04]  /*ad90*/  @P2 STG.E.U16 desc[UR36][R4.64+0xf0], R84 ;  /* 0x0000f05404002986 */ /* 0x000fe8000c101524 */
[----:B------:R0:W-:Y:S02]  /*ada0*/  @P0 STG.E.U16 desc[UR36][R4.64+0xf2], R85 ;  /* 0x0000f25504000986 */ /* 0x0001e4000c101524 */
[----:B0-----:R-:W-:Y:S01]  /*adb0*/  @P4 MOV R4, R14 ;  /* 0x0000000e00044202 */ /* 0x001fe20000000f00 */
[----:B------:R-:W-:-:S05]  /*adc0*/  @P4 IMAD.MOV.U32 R5, RZ, RZ, R15 ;  /* 0x000000ffff054224 */ /* 0x000fca00078e000f */
[----:B------:R0:W-:Y:S04]  /*add0*/  @P4 STG.E.U16 desc[UR36][R4.64+0xf0], R86 ;  /* 0x0000f05604004986 */ /* 0x0001e8000c101524 */
[----:B------:R0:W-:Y:S02]  /*ade0*/  @P3 STG.E.U16 desc[UR36][R14.64+0xf2], R87 ;  /* 0x0000f2570e003986 */ /* 0x0001e4000c101524 */
.L_x_284:
[----:B------:R-:W-:Y:S05]  /*adf0*/  BSYNC B0 ;  /* 0x0000000000007941 */ /* 0x000fea0003800000 */
.L_x_32:
[----:B------:R-:W-:Y:S01]  /*ae00*/  ULDC UR4, c[0x0][0xc] ;  /* 0x0000030000047ab9 */ /* 0x000fe20000000800 */
[----:B------:R-:W-:Y:S01]  /*ae10*/  ULDC UR5, c[0x0][0x10] ;  /* 0x0000040000057ab9 */ /* 0x000fe20000000800 */
[----:B0-----:R-:W0:Y:S01]  /*ae20*/  LDC R5, c[0x0][0x14] ;  /* 0x00000500ff057b82 */ /* 0x001e220000000800 */
[----:B------:R-:W-:Y:S01]  /*ae30*/  UIMAD.WIDE.U32 UR4, UR4, UR5, URZ ;  /* 0x00000005040472a5 */ /* 0x000fe2000f8e003f */
[----:B------:R-:W-:Y:S01]  /*ae40*/  PRMT R0, RZ, 0x7610, R0 ;  /* 0x00007610ff007816 */ /* 0x000fe20000000000 */
[----:B------:R-:W-:Y:S02]  /*ae50*/  IMAD.MOV.U32 R153, RZ, RZ, -0x1 ;  /* 0xffffffffff997424 */ /* 0x000fe400078e00ff */
[----:B------:R-:W-:Y:S02]  /*ae60*/  IMAD.MOV.U32 R23, RZ, RZ, -0x1 ;  /* 0xffffffffff177424 */ /* 0x000fe400078e00ff */
[----:B0-----:R-:W-:-:S04]  /*ae70*/  IMAD.WIDE.U32 R16, R5, UR4, R16 ;  /* 0x0000000405107c25 */ /* 0x001fc8000f8e0010 */
[----:B------:R-:W-:Y:S01]  /*ae80*/  IMAD R5, R5, UR5, RZ ;  /* 0x0000000505057c24 */ /* 0x000fe2000f8e02ff */
[----:B------:R-:W-:Y:S02]  /*ae90*/  ULDC.64 UR4, c[0x0][0x650] ;  /* 0x0001940000047ab9 */ /* 0x000fe40000000a00 */
[----:B------:R-:W-:Y:S01]  /*aea0*/  ISETP.GE.U32.AND P0, PT, R16, UR4, PT ;  /* 0x0000000410007c0c */ /* 0x000fe2000bf06070 */
[----:B------:R-:W-:-:S05]  /*aeb0*/  IMAD.IADD R17, R17, 0x1, R5 ;  /* 0x0000000111117824 */ /* 0x000fca00078e0205 */
[----:B------:R-:W-:-:S13]  /*aec0*/  ISETP.GE.U32.AND.EX P0, PT, R17, UR5, PT, P0 ;  /* 0x0000000511007c0c */ /* 0x000fda000bf06100 */
[----:B------:R-:W-:Y:S05]  /*aed0*/  @P0 BRA `(.L_x_285) ;  /* 0x0000000400640947 */ /* 0x000fea0003800000 */
[----:B------:R-:W0:Y:S01]  /*aee0*/  S2R R12, SR_CTAID.X ;  /* 0x00000000000c7919 */ /* 0x000e220000002500 */
[----:B------:R-:W3:Y:S01]  /*aef0*/  LDC.64 R10, c[0x0][0x628] ;  /* 0x00018a00ff0a7b82 */ /* 0x000ee20000000a00 */
[----:B------:R-:W-:Y:S01]  /*af00*/  ULDC UR4, c[0x0][0x150] ;  /* 0x0000540000047ab9 */ /* 0x000fe20000000800 */
[----:B-12---:R-:W-:Y:S01]  /*af10*/  IMAD.MOV.U32 R8, RZ, RZ, R16 ;  /* 0x000000ffff087224 */ /* 0x006fe200078e0010 */
[----:B------:R-:W1:Y:S01]  /*af20*/  S2R R24, SR_CTAID.Y ;  /* 0x0000000000187919 */ /* 0x000e620000002600 */
[----:B------:R-:W-:-:S04]  /*af30*/  IMAD.MOV.U32 R9, RZ, RZ, R17 ;  /* 0x000000ffff097224 */ /* 0x000fc800078e0011 */
[----:B------:R-:W2:Y:S08]  /*af40*/  LDC R21, c[0x0][0x144] ;  /* 0x00005100ff157b82 */ /* 0x000eb00000000800 */
[----:B------:R-:W1:Y:S08]  /*af50*/  LDC R0, c[0x0][0x630] ;  /* 0x00018c00ff007b82 */ /* 0x000e700000000800 */
[----:B------:R-:W1:Y:S01]  /*af60*/  LDC.64 R14, c[0x0][0x620] ;  /* 0x00018800ff0e7b82 */ /* 0x000e620000000a00 */
[----:B---3--:R-:W-:-:S04]  /*af70*/  ISETP.NE.U32.AND P0, PT, R10, RZ, PT ;  /* 0x000000ff0a00720c */ /* 0x008fc80003f05070 */
[----:B------:R-:W-:Y:S02]  /*af80*/  ISETP.NE.AND.EX P0, PT, R11, RZ, PT, P0 ;  /* 0x000000ff0b00720c */ /* 0x000fe40003f05300 */
[----:B0-----:R-:W-:-:S05]  /*af90*/  I2FP.F32.U32 R3, R12 ;  /* 0x0000000c00037245 */ /* 0x001fca0000201000 */
[----:B------:R-:W-:-:S04]  /*afa0*/  FMUL R3, R3, UR4 ;  /* 0x0000000403037c20 */ /* 0x000fc80008400000 */
[----:B------:R0:W3:Y:S02]  /*afb0*/  F2I.U32.TRUNC.NTZ R20, R3 ;  /* 0x0000000300147305 */ /* 0x0000e4000020f000 */
[----:B--2---:R-:W-:Y:S05]  /*afc0*/  @!P0 BRA `(.L_x_286) ;  /* 0x0000000000288947 */ /* 0x004fea0003800000 */
[----:B0-----:R-:W0:Y:S02]  /*afd0*/  LDC R3, c[0x0][0x634] ;  /* 0x00018d00ff037b82 */ /* 0x001e240000000800 */
[----:B0-----:R-:W-:-:S05]  /*afe0*/  IADD3 R3, P0, R16, R3, RZ ;  /* 0x0000000310037210 */ /* 0x001fca0007f1e0ff */
[----:B------:R-:W-:-:S04]  /*aff0*/  IMAD.X R13, RZ, RZ, R17, P0 ;  /* 0x000000ffff0d7224 */ /* 0x000fc800000e0611 */
[----:B------:R-:W-:-:S04]  /*b000*/  IMAD.WIDE.U32 R4, R13, R10, RZ ;  /* 0x0000000a0d047225 */ /* 0x000fc800078e00ff */
[----:B------:R-:W-:-:S04]  /*b010*/  IMAD.WIDE.U32 R6, P0, R3, R11, R4 ;  /* 0x0000000b03067225 */ /* 0x000fc80007800004 */
[----:B------:R-:W-:Y:S01]  /*b020*/  IMAD.WIDE.U32 R4, R3, R10, RZ ;  /* 0x0000000a03047225 */ /* 0x000fe200078e00ff */
[----:B------:R-:W-:-:S03]  /*b030*/  IADD3.X R9, RZ, RZ, RZ, P0, !PT ;  /* 0x000000ffff097210 */ /* 0x000fc600007fe4ff */
[----:B------:R-:W-:Y:S01]  /*b040*/  IMAD.MOV.U32 R8, RZ, RZ, R7 ;  /* 0x000000ffff087224 */ /* 0x000fe200078e0007 */
[----:B------:R-:W-:-:S05]  /*b050*/  IADD3 RZ, P0, R5, R6, RZ ;  /* 0x0000000605ff7210 */ /* 0x000fca0007f1e0ff */
[----:B------:R-:W-:-:S08]  /*b060*/  IMAD.WIDE.U32.X R8, R13, R11, R8, P0 ;  /* 0x0000000b0d087225 */ /* 0x000fd000000e0408 */
.L_x_286:
[----:B------:R-:W2:Y:S01]  /*b070*/  LDC.64 R30, c[0x0][0x640] ;  /* 0x00019000ff1e7b82 */ /* 0x000ea20000000a00 */
[-CC-:B-1----:R-:W-:Y:S01]  /*b080*/  SHF.R.U64 R23, R8, R0.reuse, R9.reuse ;  /* 0x0000000008177219 */ /* 0x182fe20000001209 */
[----:B---3--:R-:W-:Y:S01]  /*b090*/  IMAD.MOV R20, RZ, RZ, -R20 ;  /* 0x000000ffff147224 */ /* 0x008fe200078e0a14 */
[----:B------:R-:W-:Y:S01]  /*b0a0*/  SHF.R.U32.HI R0, RZ, R0, R9 ;  /* 0x00000000ff007219 */ /* 0x000fe20000011609 */
[----:B------:R-:W-:Y:S01]  /*b0b0*/  ULDC UR4, c[0x0][0x154] ;  /* 0x0000550000047ab9 */ /* 0x000fe20000000800 */
[----:B0-----:R-:W-:Y:S01]  /*b0c0*/  IADD3 R3, P0, RZ, -R23, RZ ;  /* 0x80000017ff037210 */ /* 0x001fe20007f1e0ff */
[----:B------:R-:W-:Y:S02]  /*b0d0*/  IMAD R26, R21, R20, R12 ;  /* 0x00000014151a7224 */ /* 0x000fe400078e020c */
[----:B------:R-:W0:Y:S01]  /*b0e0*/  LDC R6, c[0x0][0x618] ;  /* 0x00018600ff067b82 */ /* 0x000e220000000800 */
[----:B------:R-:W-:Y:S02]  /*b0f0*/  IMAD.MOV.U32 R7, RZ, RZ, 0x1 ;  /* 0x00000001ff077424 */ /* 0x000fe400078e00ff */
[----:B------:R-:W-:-:S04]  /*b100*/  IMAD.X R5, RZ, RZ, ~R0, P0 ;  /* 0x000000ffff057224 */ /* 0x000fc800000e0e00 */
[-C--:B------:R-:W-:Y:S01]  /*b110*/  IMAD R0, R5, R14.reuse, RZ ;  /* 0x0000000e05007224 */ /* 0x080fe200078e02ff */
[----:B------:R-:W1:Y:S01]  /*b120*/  LDC R8, c[0x0][0x608] ;  /* 0x00018200ff087b82 */ /* 0x000e620000000800 */
[----:B------:R-:W-:-:S04]  /*b130*/  IMAD.WIDE.U32 R4, R3, R14, R16 ;  /* 0x0000000e03047225 */ /* 0x000fc800078e0010 */
[----:B------:R-:W-:Y:S01]  /*b140*/  IMAD R3, R3, R15, R0 ;  /* 0x0000000f03037224 */ /* 0x000fe200078e0200 */
[----:B------:R-:W-:Y:S02]  /*b150*/  I2FP.F32.U32 R0, R24 ;  /* 0x0000001800007245 */ /* 0x000fe40000201000 */
[----:B------:R-:W3:Y:S01]  /*b160*/  LDC R28, c[0x0][0x658] ;  /* 0x00019600ff1c7b82 */ /* 0x000ee20000000800 */
[----:B------:R-:W-:Y:S01]  /*b170*/  IMAD.IADD R3, R5, 0x1, R3 ;  /* 0x0000000105037824 */ /* 0x000fe200078e0203 */
[----:B--2---:R-:W-:Y:S01]  /*b180*/  ISETP.NE.U32.AND P0, PT, R30, RZ, PT ;  /* 0x000000ff1e00720c */ /* 0x004fe20003f05070 */
[----:B------:R-:W-:Y:S01]  /*b190*/  FMUL R0, R0, UR4 ;  /* 0x0000000400007c20 */ /* 0x000fe20008400000 */
[----:B------:R-:W-:Y:S02]  /*b1a0*/  IMAD.MOV.U32 R5, RZ, RZ, -0x1 ;  /* 0xffffffffff057424 */ /* 0x000fe400078e00ff */
[----:B------:R-:W-:Y:S01]  /*b1b0*/  ISETP.NE.AND.EX P0, PT, R31, RZ, PT, P0 ;  /* 0x000000ff1f00720c */ /* 0x000fe20003f05300 */
[----:B------:R2:W2:Y:S01]  /*b1c0*/  F2I.U32.TRUNC.NTZ R14, R0 ;  /* 0x00000000000e7305 */ /* 0x0004a2000020f000 */
[----:B------:R-:W2:Y:S01]  /*b1d0*/  LDC R15, c[0x0][0x148] ;  /* 0x00005200ff0f7b82 */ /* 0x000ea20000000800 */
[----:B0-----:R-:W-:-:S02]  /*b1e0*/  SHF.R.U64 R12, R4, R6, R3 ;  /* 0x00000006040c7219 */ /* 0x001fc40000001203 */
[----:B------:R-:W-:-:S05]  /*b1f0*/  SHF.R.U32.HI R3, RZ, R6, R3 ;  /* 0x00000006ff037219 */ /* 0x000fca0000011603 */
[----:B------:R-:W0:Y:S01]  /*b200*/  LDC R20, c[0x0][0x600] ;  /* 0x00018000ff147b82 */ /* 0x000e220000000800 */
[-CC-:B-1----:R-:W-:Y:S02]  /*b210*/  SHF.R.U64 R10, R12, R8.reuse, R3.reuse ;  /* 0x000000080c0a7219 */ /* 0x182fe40000001203 */
[----:B------:R-:W-:-:S05]  /*b220*/  SHF.R.U32.HI R3, RZ, R8, R3 ;  /* 0x00000008ff037219 */ /* 0x000fca0000011603 */
[----:B------:R-:W1:Y:S01]  /*b230*/  LDC R25, c[0x0][0x648] ;  /* 0x00019200ff197b82 */ /* 0x000e620000000800 */
[-C--:B---3--:R-:W-:Y:S02]  /*b240*/  SHF.L.U32 R4, R5, R28.reuse, RZ ;  /* 0x0000001c05047219 */ /* 0x088fe400000006ff */
[-CC-:B------:R-:W-:Y:S02]  /*b250*/  SHF.R.U64 R13, R10, R28.reuse, R3.reuse ;  /* 0x0000001c0a0d7219 */ /* 0x180fe40000001203 */
[----:B------:R-:W-:Y:S02]  /*b260*/  SHF.R.U32.HI R5, RZ, R28, R3 ;  /* 0x0000001cff057219 */ /* 0x000fe40000011603 */
[----:B------:R-:W-:Y:S01]  /*b270*/  LOP3.LUT R21, RZ, R4, RZ, 0x33, !PT ;  /* 0x00000004ff157212 */ /* 0x000fe200078e33ff */
[----:B------:R-:W3:Y:S01]  /*b280*/  LDC R27, c[0x0][0x638] ;  /* 0x00018e00ff1b7b82 */ /* 0x000ee20000000800 */
[----:B------:R-:W-:Y:S01]  /*b290*/  SHF.L.U32 R28, R7, R28, RZ ;  /* 0x0000001c071c7219 */ /* 0x000fe200000006ff */
[----:B------:R-:W-:-:S06]  /*b2a0*/  IMAD.MOV.U32 R4, RZ, RZ, R13 ;  /* 0x000000ffff047224 */ /* 0x000fcc00078e000d */
[----:B------:R-:W0:Y:S01]  /*b2b0*/  LDC R29, c[0x0][0x610] ;  /* 0x00018400ff1d7b82 */ /* 0x000e220000000800 */
[----:B------:R-:W-:Y:S05]  /*b2c0*/  @!P0 BRA `(.L_x_287) ;  /* 0x0000000000288947 */ /* 0x000fea0003800000 */
[----:B--2---:R-:W2:Y:S02]  /*b2d0*/  LDC R0, c[0x0][0x64c] ;  /* 0x00019300ff007b82 */ /* 0x004ea40000000800 */
[----:B--2---:R-:W-:-:S04]  /*b2e0*/  IADD3 R3, P0, R13, R0, RZ ;  /* 0x000000000d037210 */ /* 0x004fc80007f1e0ff */
[----:B------:R-:W-:-:S05]  /*b2f0*/  IADD3.X R11, RZ, R5, RZ, P0, !PT ;  /* 0x00000005ff0b7210 */ /* 0x000fca00007fe4ff */
[----:B------:R-:W-:-:S04]  /*b300*/  IMAD.WIDE.U32 R4, R11, R30, RZ ;  /* 0x0000001e0b047225 */ /* 0x000fc800078e00ff */
[----:B------:R-:W-:-:S04]  /*b310*/  IMAD.WIDE.U32 R6, P0, R3, R31, R4 ;  /* 0x0000001f03067225 */ /* 0x000fc80007800004 */
[----:B------:R-:W-:-:S04]  /*b320*/  IMAD.WIDE.U32 R4, R3, R30, RZ ;  /* 0x0000001e03047225 */ /* 0x000fc800078e00ff */
[----:B------:R-:W-:Y:S01]  /*b330*/  IMAD.X R9, RZ, RZ, RZ, P0 ;  /* 0x000000ffff097224 */ /* 0x000fe200000e06ff */
[----:B------:R-:W-:Y:S01]  /*b340*/  IADD3 RZ, P0, R5, R6, RZ ;  /* 0x0000000605ff7210 */ /* 0x000fe20007f1e0ff */
[----:B------:R-:W-:-:S04]  /*b350*/  IMAD.MOV.U32 R8, RZ, RZ, R7 ;  /* 0x000000ffff087224 */ /* 0x000fc800078e0007 */
[----:B------:R-:W-:-:S08]  /*b360*/  IMAD.WIDE.U32.X R4, R11, R31, R8, P0 ;  /* 0x0000001f0b047225 */ /* 0x000fd000000e0408 */
.L_x_287:
[----:B------:R-:W-:Y:S01]  /*b370*/  ISETP.NE.AND P0, PT, R2, 0x1, PT ;  /* 0x000000010200780c */ /* 0x000fe20003f05270 */
[----:B--2---:R-:W-:Y:S01]  /*b380*/  IMAD.MOV R14, RZ, RZ, -R14 ;  /* 0x000000ffff0e7224 */ /* 0x004fe200078e0a0e */
[----:B-1----:R-:W-:Y:S01]  /*b390*/  SHF.R.U64 R0, R4, R25, R5 ;  /* 0x0000001904007219 */ /* 0x002fe20000001205 */
[----:B0-----:R-:W-:Y:S01]  /*b3a0*/  VIADD R5, R20, 0xffffffff ;  /* 0xffffffff14057836 */ /* 0x001fe20000000000 */
[----:B------:R-:W-:Y:S01]  /*b3b0*/  LOP3.LUT R3, R10, R21, RZ, 0xc0, !PT ;  /* 0x000000150a037212 */ /* 0x000fe200078ec0ff */
[----:B------:R-:W-:Y:S02]  /*b3c0*/  IMAD.MOV.U32 R6, RZ, RZ, 0x1 ;  /* 0x00000001ff067424 */ /* 0x000fe400078e00ff */
[----:B------:R-:W-:Y:S01]  /*b3d0*/  IMAD.MOV R4, RZ, RZ, -R0 ;  /* 0x000000ffff047224 */ /* 0x000fe200078e0a00 */
[----:B------:R-:W-:Y:S01]  /*b3e0*/  LOP3.LUT R5, R12, R5, RZ, 0xc0, !PT ;  /* 0x000000050c057212 */ /* 0x000fe200078ec0ff */
[----:B------:R-:W-:Y:S02]  /*b3f0*/  IMAD R3, R28, R0, R3 ;  /* 0x000000001c037224 */ /* 0x000fe400078e0203 */
[----:B---3--:R-:W-:-:S02]  /*b400*/  IMAD R0, R4, R27, R13 ;  /* 0x0000001b04007224 */ /* 0x008fc400078e020d */
[----:B------:R-:W-:Y:S02]  /*b410*/  @P0 IMAD R26, R15, R14, R24 ;  /* 0x0000000e0f1a0224 */ /* 0x000fe400078e0218 */
[----:B------:R-:W-:Y:S01]  /*b420*/  IMAD R4, R0, R20, R5 ;  /* 0x0000001400047224 */ /* 0x000fe200078e0205 */
[----:B------:R-:W-:Y:S01]  /*b430*/  PRMT R0, R6, 0x7610, R0 ;  /* 0x0000761006007816 */ /* 0x000fe20000000000 */
[----:B------:R-:W-:-:S05]  /*b440*/  IMAD R3, R3, R29, R26 ;  /* 0x0000001d03037224 */ /* 0x000fca00078e021a */
[----:B------:R-:W-:Y:S02]  /*b450*/  SEL R153, R4, R3, !P0 ;  /* 0x0000000304997207 */ /* 0x000fe40004000000 */
[----:B------:R-:W-:-:S07]  /*b460*/  SEL R3, R3, R4, !P0 ;  /* 0x0000000403037207 */ /* 0x000fce0004000000 */
.L_x_285:
[----:B------:R-:W-:Y:S01]  /*b470*/  LOP3.LUT P0, RZ, R0, 0xff, RZ, 0xc0, !PT ;  /* 0x000000ff00ff7812 */ /* 0x000fe2000780c0ff */
[----:B------:R-:W-:-:S12]  /*b480*/  IMAD.MOV.U32 R152, RZ, RZ, R3 ;  /* 0x000000ffff987224 */ /* 0x000fd800078e0003 */
[----:B------:R-:W-:Y:S05]  /*b490*/  @P0 BRA `(.L_x_288) ;  /* 0xffffff5c002c0947 */ /* 0x000fea000383ffff */
[----:B------:R-:W-:Y:S05]  /*b4a0*/  EXIT ;  /* 0x000000000000794d */ /* 0x000fea0003800000 */
.L_x_7:
[----:B0-----:R-:W-:Y:S01]  /*b4b0*/  ULDC.64 UR4, c[0x0][0x650] ;  /* 0x0001940000047ab9 */ /* 0x001fe20000000a00 */
        /* <DEDUP_REMOVED lines=25> */
.L_x_290:
[----:B------:R-:W0:Y:S01]  /*b650*/  LDC.64 R26, c[0x0][0x640] ;  /* 0x00019000ff1a7b82 */ /* 0x000e220000000a00 */
[-CC-:B------:R-:W-:Y:S01]  /*b660*/  SHF.R.U64 R20, R12, R8.reuse, R13.reuse ;  /* 0x000000080c147219 */ /* 0x180fe2000000120d */
[----:B------:R-:W-:Y:S01]  /*b670*/  IMAD.MOV.U32 R30, RZ, RZ, 0x1 ;  /* 0x00000001ff1e7424 */ /* 0x000fe200078e00ff */
[----:B------:R-:W-:Y:S02]  /*b680*/  SHF.R.U32.HI R6, RZ, R8, R13 ;  /* 0x00000008ff067219 */ /* 0x000fe4000001160d */
[----:B------:R-:W-:-:S03]  /*b690*/  IADD3 R11, P0, RZ, -R20, RZ ;  /* 0x80000014ff0b7210 */ /* 0x000fc60007f1e0ff */
[----:B------:R-:W1:Y:S01]  /*b6a0*/  LDC R10, c[0x0][0x618] ;  /* 0x00018600ff0a7b82 */ /* 0x000e620000000800 */
[----:B------:R-:W-:-:S05]  /*b6b0*/  IADD3.X R7, RZ, ~R6, RZ, P0, !PT ;  /* 0x80000006ff077210 */ /* 0x000fca00007fe4ff */
[-C--:B------:R-:W-:Y:S02]  /*b6c0*/  IMAD R8, R7, R22.reuse, RZ ;  /* 0x0000001607087224 */ /* 0x080fe400078e02ff */
[----:B------:R-:W2:Y:S01]  /*b6d0*/  LDC R12, c[0x0][0x608] ;  /* 0x00018200ff0c7b82 */ /* 0x000ea20000000800 */
[----:B------:R-:W-:-:S04]  /*b6e0*/  IMAD.WIDE.U32 R6, R11, R22, R16 ;  /* 0x000000160b067225 */ /* 0x000fc800078e0010 */
[----:B------:R-:W-:-:S03]  /*b6f0*/  IMAD R11, R11, R23, R8 ;  /* 0x000000170b0b7224 */ /* 0x000fc600078e0208 */
[----:B------:R-:W3:Y:S01]  /*b700*/  LDC R25, c[0x0][0x658] ;  /* 0x00019600ff197b82 */ /* 0x000ee20000000800 */
[----:B------:R-:W-:Y:S01]  /*b710*/  IMAD.IADD R7, R7, 0x1, R11 ;  /* 0x0000000107077824 */ /* 0x000fe200078e020b */
[----:B0-----:R-:W-:-:S04]  /*b720*/  ISETP.NE.U32.AND P0, PT, R26, RZ, PT ;  /* 0x000000ff1a00720c */ /* 0x001fc80003f05070 */
[----:B------:R-:W-:Y:S02]  /*b730*/  ISETP.NE.AND.EX P0, PT, R27, RZ, PT, P0 ;  /* 0x000000ff1b00720c */ /* 0x000fe40003f05300 */
[----:B------:R-:W0:Y:S01]  /*b740*/  LDC R23, c[0x0][0x600] ;  /* 0x00018000ff177b82 */ /* 0x000e220000000800 */
[-CC-:B-1----:R-:W-:Y:S02]  /*b750*/  SHF.R.U64 R8, R6, R10.reuse, R7.reuse ;  /* 0x0000000a06087219 */ /* 0x182fe40000001207 */
[----:B------:R-:W-:Y:S01]  /*b760*/  SHF.R.U32.HI R7, RZ, R10, R7 ;  /* 0x0000000aff077219 */ /* 0x000fe20000011607 */
[----:B------:R-:W-:-:S04]  /*b770*/  IMAD.MOV.U32 R10, RZ, RZ, -0x1 ;  /* 0xffffffffff0a7424 */ /* 0x000fc800078e00ff */
        /* <DEDUP_REMOVED lines=21> */
.L_x_291:
[----:B------:R-:W-:Y:S02]  /*b8d0*/  ISETP.NE.AND P0, PT, R2, 0x1, PT ;  /* 0x000000010200780c */ /* 0x000fe40003f05270 */
[----:B-1----:R-:W-:Y:S02]  /*b8e0*/  SHF.R.U64 R6, R6, R24, R7 ;  /* 0x0000001806067219 */ /* 0x002fe40000001207 */
[----:B------:R-:W-:Y:S02]  /*b8f0*/  SHF.L.U32 R30, R30, R25, RZ ;  /* 0x000000191e1e7219 */ /* 0x000fe400000006ff */
[----:B------:R-:W-:Y:S01]  /*b900*/  LOP3.LUT R5, R21, R32, RZ, 0xc0, !PT ;  /* 0x0000002015057212 */ /* 0x000fe200078ec0ff */
[----:B------:R-:W-:Y:S01]  /*b910*/  IMAD.MOV R7, RZ, RZ, -R6 ;  /* 0x000000ffff077224 */ /* 0x000fe200078e0a06 */
[----:B0-----:R-:W-:-:S03]  /*b920*/  IADD3 R11, R23, -0x1, RZ ;  /* 0xffffffff170b7810 */ /* 0x001fc60007ffe0ff */
[----:B------:R-:W-:Y:S01]  /*b930*/  IMAD R6, R30, R6, R5 ;  /* 0x000000061e067224 */ /* 0x000fe200078e0205 */
[----:B------:R-:W-:Y:S01]  /*b940*/  LOP3.LUT R5, R8, R11, RZ, 0xc0, !PT ;  /* 0x0000000b08057212 */ /* 0x000fe200078ec0ff */
[----:B------:R-:W-:Y:S02]  /*b950*/  @P0 IMAD R3, R9, R14, R4 ;  /* 0x0000000e09030224 */ /* 0x000fe400078e0204 */
[----:B--2---:R-:W-:Y:S02]  /*b960*/  IMAD R4, R7, R28, R22 ;  /* 0x0000001c07047224 */ /* 0x004fe400078e0216 */
[----:B---3--:R-:W-:Y:S02]  /*b970*/  IMAD R3, R6, R29, R3 ;  /* 0x0000001d06037224 */ /* 0x008fe400078e0203 */
[----:B------:R-:W-:Y:S02]  /*b980*/  IMAD R4, R4, R23, R5 ;  /* 0x0000001704047224 */ /* 0x000fe400078e0205 */
[----:B------:R-:W-:-:S02]  /*b990*/  IMAD.MOV.U32 R8, RZ, RZ, 0x1 ;  /* 0x00000001ff087424 */ /* 0x000fc400078e00ff */
[----:B------:R-:W-:Y:S01]  /*b9a0*/  IMAD.MOV.U32 R6, RZ, RZ, R20 ;  /* 0x000000ffff067224 */ /* 0x000fe200078e0014 */
[----:B------:R-:W-:Y:S02]  /*b9b0*/  SEL R7, R4, R3, !P0 ;  /* 0x0000000304077207 */ /* 0x000fe40004000000 */
[----:B------:R-:W-:-:S07]  /*b9c0*/  SEL R13, R3, R4, !P0 ;  /* 0x00000004030d7207 */ /* 0x000fce0004000000 */
.L_x_289:
[----:B------:R-:W-:-:S08]  /*b9d0*/  NOP ;  /* 0x0000000000007918 */ /* 0x000fd00000000000 */
[----:B------:R-:W0:-:S00]  /*b9e0*/  USETMAXREG.DEALLOC.CTAPOOL 0x28 ;  /* 0x00000028000079c8 */ /* 0x000e0000080e0500 */
[----:B0-----:R-:W-:-:S13]  /*b9f0*/  ISETP.NE.AND P0, PT, R0, RZ, PT ;  /* 0x000000ff0000720c */ /* 0x001fda0003f05270 */
[----:B------:R-:W-:Y:S05]  /*ba00*/  @P0 EXIT ;  /* 0x000000000000094d */ /* 0x000fea0003800000 */
[----:B------:R-:W-:Y:S01]  /*ba10*/  LOP3.LUT P0, RZ, R8, 0xff, RZ, 0xc0, !PT ;  /* 0x000000ff08ff7812 */ /* 0x000fe2000780c0ff */
[----:B------:R-:W-:Y:S02]  /*ba20*/  IMAD.MOV.U32 R0, RZ, RZ, 0x1 ;  /* 0x00000001ff007424 */ /* 0x000fe400078e00ff */
[----:B------:R-:W-:-:S10]  /*ba30*/  IMAD.MOV.U32 R3, RZ, RZ, RZ ;  /* 0x000000ffff037224 */ /* 0x000fd400078e00ff */
[----:B------:R-:W-:Y:S05]  /*ba40*/  @!P0 BRA `(.L_x_292) ;  /* 0x0000000c00748947 */ /* 0x000fea0003800000 */
[----:B------:R-:W0:Y:S01]  /*ba50*/  LDC R0, c[0x0][0x28c] ;  /* 0x0000a300ff007b82 */ /* 0x000e220000000800 */
[----:B------:R-:W-:Y:S01]  /*ba60*/  ULDC UR5, c[0x0][0x658] ;  /* 0x0001960000057ab9 */ /* 0x000fe20000000800 */
[----:B------:R-:W-:Y:S01]  /*ba70*/  UMOV UR7, 0xffffffff ;  /* 0xffffffff00077882 */ /* 0x000fe20000000000 */
[----:B------:R-:W-:Y:S01]  /*ba80*/  ULDC UR6, c[0x0][0xc] ;  /* 0x0000030000067ab9 */ /* 0x000fe20000000800 */
[----:B------:R-:W-:Y:S01]  /*ba90*/  USHF.L.U32 UR9, UR7, UR5, URZ ;  /* 0x0000000507097299 */ /* 0x000fe2000800063f */
[----:B------:R-:W-:Y:S01]  /*baa0*/  BSSY B0, `(.L_x_292) ;  /* 0x00000d7000007945 */ /* 0x000fe20003800000 */
[----:B------:R-:W-:Y:S01]  /*bab0*/  UMOV UR8, 0x1 ;  /* 0x0000000100087882 */ /* 0x000fe20000000000 */
[----:B------:R-:W-:Y:S01]  /*bac0*/  ULDC UR7, c[0x0][0x10] ;  /* 0x0000040000077ab9 */ /* 0x000fe20000000800 */
[----:B------:R-:W1:Y:S01]  /*bad0*/  S2UR UR10, SR_CgaCtaId ;  /* 0x00000000000a79c3 */ /* 0x000e620000008800 */
[----:B------:R-:W-:Y:S01]  /*bae0*/  UIMAD.WIDE.U32 UR6, UR6, UR7, URZ ;  /* 0x00000007060672a5 */ /* 0x000fe2000f8e003f */
[----:B------:R-:W-:Y:S01]  /*baf0*/  IMAD.MOV.U32 R9, RZ, RZ, 0x1 ;  /* 0x00000001ff097424 */ /* 0x000fe200078e00ff */
[----:B------:R-:W-:Y:S01]  /*bb00*/  USHF.L.U32 UR5, UR8, UR5, URZ ;  /* 0x0000000508057299 */ /* 0x000fe2000800063f */
[----:B------:R-:W-:Y:S01]  /*bb10*/  LOP3.LUT R12, R19, 0x2, RZ, 0xfc, !PT ;  /* 0x00000002130c7812 */ /* 0x000fe200078efcff */
[----:B------:R-:W-:Y:S01]  /*bb20*/  ULDC UR4, c[0x0][0x600] ;  /* 0x0001800000047ab9 */ /* 0x000fe20000000800 */
[----:B------:R-:W-:Y:S01]  /*bb30*/  ULDC UR8, c[0x0][0x14] ;  /* 0x0000050000087ab9 */ /* 0x000fe20000000800 */
[----:B------:R-:W-:-:S02]  /*bb40*/  UIADD3 UR4, UR4, -0x1, URZ ;  /* 0xffffffff04047890 */ /* 0x000fc4000fffe03f */
[----:B------:R-:W-:Y:S02]  /*bb50*/  UIMAD.WIDE.U32 UR30, UR6, UR8, URZ ;  /* 0x00000008061e72a5 */ /* 0x000fe4000f8e003f */
[----:B------:R-:W-:Y:S02]  /*bb60*/  UIMAD UR7, UR7, UR8, URZ ;  /* 0x00000008070772a4 */ /* 0x000fe4000f8e023f */
[----:B------:R-:W-:Y:S02]  /*bb70*/  ULOP3.LUT UR6, URZ, UR9, URZ, 0x33, !UPT ;  /* 0x000000093f067292 */ /* 0x000fe4000f8e333f */
[----:B------:R-:W-:Y:S01]  /*bb80*/  UIADD3 UR7, UR31, UR7, URZ ;  /* 0x000000071f077290 */ /* 0x000fe2000fffe03f */
[----:B0-----:R-:W-:Y:S01]  /*bb90*/  VIADD R0, R0, 0x7f ;  /* 0x0000007f00007836 */ /* 0x001fe20000000000 */
[----:B------:R-:W-:-:S04]  /*bba0*/  ULDC.64 UR38, c[0x0][0x198] ;  /* 0x0000660000267ab9 */ /* 0x000fc80000000a00 */
[----:B------:R-:W-:Y:S01]  /*bbb0*/  SHF.R.S32.HI R3, RZ, 0x1f, R0 ;  /* 0x0000001fff037819 */ /* 0x000fe20000011400 */
[----:B-1----:R-:W-:-:S03]  /*bbc0*/  IMAD.U32 R10, RZ, RZ, UR10 ;  /* 0x0000000aff0a7e24 */ /* 0x002fc6000f8e00ff */
[----:B------:R-:W-:Y:S02]  /*bbd0*/  LEA.HI R3, R3, R0, RZ, 0x7 ;  /* 0x0000000003037211 */ /* 0x000fe400078f38ff */
[----:B------:R-:W-:Y:S02]  /*bbe0*/  MOV R0, 0x1 ;  /* 0x0000000100007802 */ /* 0x000fe40000000f00 */
[----:B------:R-:W-:Y:S01]  /*bbf0*/  SHF.R.S32.HI R8, RZ, 0x7, R3 ;  /* 0x00000007ff087819 */ /* 0x000fe20000011403 */
[----:B------:R-:W-:-:S04]  /*bc00*/  IMAD.MOV.U32 R3, RZ, RZ, RZ ;  /* 0x000000ffff037224 */ /* 0x000fc800078e00ff */
[----:B------:R-:W-:-:S07]  /*bc10*/  VIADD R11, R8, 0x1 ;  /* 0x00000001080b7836 */ /* 0x000fce0000000000 */
.L_x_303:
[----:B------:R-:W-:-:S03]  /*bc20*/  UMOV UR8, 0xffffffff ;  /* 0xffffffff00087882 */ /* 0x000fc60000000000 */
[----:B------:R-:W-:Y:S05]  /*bc30*/  BRA.DIV UR8, `(.L_x_293) ;  /* 0x0000000e08987947 */ /* 0x000fea000b800000 */
[----:B------:R-:W-:-:S13]  /*bc40*/  ELECT P6, URZ, PT ;  /* 0x00000000003f782f */ /* 0x000fda00038c0000 */
.L_x_312:
[----:B------:R-:W0:Y:S01]  /*bc50*/  LDC R4, c[0x0][0x28c] ;  /* 0x0000a300ff047b82 */ /* 0x000e220000000800 */
[----:B------:R-:W-:Y:S01]  /*bc60*/  BSSY B1, `(.L_x_294) ;  /* 0x0000047000017945 */ /* 0x000fe20003800000 */
[----:B0-----:R-:W-:-:S13]  /*bc70*/  ISETP.LT.OR P6, PT, R4, 0x1, !P6 ;  /* 0x000000010400780c */ /* 0x001fda00077c1670 */
[----:B------:R-:W-:Y:S05]  /*bc80*/  @P6 BRA `(.L_x_295) ;  /* 0x0000000400106947 */ /* 0x000fea0003800000 */
[----:B------:R-:W-:Y:S01]  /*bc90*/  IMAD R13, R13, 0x2, R10 ;  /* 0x000000020d0d7824 */ /* 0x000fe200078e020a */
[----:B------:R-:W-:Y:S01]  /*bca0*/  MOV R5, R0 ;  /* 0x0000000000057202 */ /* 0x000fe20000000f00 */
[----:B------:R-:W-:Y:S02]  /*bcb0*/  IMAD.SHL.U32 R15, R7, 0x80, RZ ;  /* 0x00000080070f7824 */ /* 0x000fe400078e00ff */
[----:B------:R-:W-:Y:S02]  /*bcc0*/  IMAD.MOV.U32 R21, RZ, RZ, RZ ;  /* 0x000000ffff157224 */ /* 0x000fe400078e00ff */
[----:B------:R-:W-:Y:S02]  /*bcd0*/  IMAD.MOV.U32 R4, RZ, RZ, R11 ;  /* 0x000000ffff047224 */ /* 0x000fe400078e000b */
[----:B------:R-:W-:Y:S02]  /*bce0*/  IMAD.MOV.U32 R7, RZ, RZ, R3 ;  /* 0x000000ffff077224 */ /* 0x000fe400078e0003 */
[----:B------:R-:W-:-:S07]  /*bcf0*/  IMAD.SHL.U32 R20, R13, 0x80, RZ ;  /* 0x000000800d147824 */ /* 0x000fce00078e00ff */
.L_x_298:
[----:B------:R-:W0:Y:S01]  /*bd00*/  S2UR UR8, SR_CgaCtaId ;  /* 0x00000000000879c3 */ /* 0x000e220000008800 */
[----:B------:R-:W-:Y:S02]  /*bd10*/  MOV R13, 0x400 ;  /* 0x00000400000d7802 */ /* 0x000fe40000000f00 */
[----:B------:R-:W-:-:S13]  /*bd20*/  LOP3.LUT P1, RZ, R18, 0x7f, RZ, 0xc0, !PT ;  /* 0x0000007f12ff7812 */ /* 0x000fda000782c0ff */
[----:B------:R-:W1:Y:S01]  /*bd30*/  @!P1 LDC R14, c[0x0][0x500] ;  /* 0x00014000ff0e9b82 */ /* 0x000e620000000800 */
[----:B0-----:R-:W-:-:S05]  /*bd40*/  IMAD.U32 R10, RZ, RZ, UR8 ;  /* 0x00000008ff0a7e24 */ /* 0x001fca000f8e00ff */
[----:B------:R-:W-:Y:S02]  /*bd50*/  LEA R24, R10, R13, 0x18 ;  /* 0x0000000d0a187211 */ /* 0x000fe400078ec0ff */
[----:B------:R-:W-:-:S03]  /*bd60*/  SHF.L.U32 R13, R5, 0x1f, RZ ;  /* 0x0000001f050d7819 */ /* 0x000fc600000006ff */
[----:B------:R-:W-:-:S04]  /*bd70*/  IMAD R22, R7, 0x8, R24 ;  /* 0x0000000807167824 */ /* 0x000fc800078e0218 */
[----:B------:R-:W0:Y:S02]  /*bd80*/  SYNCS.PHASECHK.TRANS64.TRYWAIT P0, [R22+URZ+0x10], R13 ;  /* 0x0000100d160075a7 */ /* 0x000e24000800017f */
[----:B01----:R-:W-:Y:S05]  /*bd90*/  @!P0 BRA `(.L_x_296) ;  /* 0x0000000c00608947 */ /* 0x003fea0003800000 */
.L_x_313:
[----:B0-----:R-:W-:Y:S01]  /*bda0*/  PRMT R13, R12, 0x9910, RZ ;  /* 0x000099100c0d7816 */ /* 0x001fe200000000ff */
[----:B------:R0:W-:Y:S03]  /*bdb0*/  @!P1 SYNCS.ARRIVE.TRANS64 RZ, [R22+URZ], R14 ;  /* 0x0000000e16ff99a7 */ /* 0x0001e6000800003f */
[----:B------:R-:W-:-:S13]  /*bdc0*/  ISETP.NE.AND P0, PT, R13, 0x2, PT ;  /* 0x000000020d00780c */ /* 0x000fda0003f05270 */
[----:B0-----:R-:W-:Y:S05]  /*bdd0*/  @P0 BRA `(.L_x_297) ;  /* 0x0000000000040947 */ /* 0x001fea0003800000 */
[----:B------:R-:W-:Y:S01]  /*bde0*/  BPT.TRAP 0x1 ;  /* 0x000000040000795c */ /* 0x000fe20000300000 */
.L_x_297:
[----:B------:R-:W-:Y:S01]  /*bdf0*/  IMAD.SHL.U32 R13, R7, 0x8000, RZ ;  /* 0x00008000070d7824 */ /* 0x000fe200078e00ff */
[----:B------:R-:W-:Y:S01]  /*be00*/  R2UR UR34, R21 ;  /* 0x00000000152272ca */ /* 0x000fe200000e0000 */
[----:B------:R-:W-:Y:S01]  /*be10*/  VIADD R4, R4, 0xffffffff ;  /* 0xffffffff04047836 */ /* 0x000fe20000000000 */
[----:B------:R-:W-:Y:S01]  /*be20*/  R2UR UR33, R22 ;  /* 0x00000000162172ca */ /* 0x000fe200000e0000 */
[----:B------:R-:W-:Y:S01]  /*be30*/  IMAD R14, R10, 0x2000, R13 ;  /* 0x000020000a0e7824 */ /* 0x000fe200078e020d */
[----:B------:R-:W-:Y:S01]  /*be40*/  IADD3 R13, R24, R13, RZ ;  /* 0x0000000d180d7210 */ /* 0x000fe20007ffe0ff */
[----:B------:R-:W-:Y:S01]  /*be50*/  UIADD3 UR14, UP0, UR38, 0xf0, URZ ;  /* 0x000000f0260e7890 */ /* 0x000fe2000ff1e03f */
[----:B------:R-:W-:Y:S01]  /*be60*/  R2UR UR36, R6 ;  /* 0x00000000062472ca */ /* 0x000fe200000e0000 */
[----:B------:R-:W-:Y:S01]  /*be70*/  IMAD R14, R14, 0x2, R24 ;  /* 0x000000020e0e7824 */ /* 0x000fe200078e0218 */
[----:B------:R-:W-:Y:S01]  /*be80*/  R2UR UR8, R13 ;  /* 0x000000000d0872ca */ /* 0x000fe200000e0000 */
[----:B------:R-:W-:Y:S01]  /*be90*/  UIADD3 UR40, UP1, UR38, 0x1f0, URZ ;  /* 0x000001f026287890 */ /* 0x000fe2000ff3e03f */
[----:B------:R-:W-:Y:S01]  /*bea0*/  R2UR UR35, R20 ;  /* 0x00000000142372ca */ /* 0x000fe200000e0000 */
[----:B------:R-:W-:Y:S01]  /*beb0*/  UIADD3.X UR15, URZ, UR39, URZ, UP0, !UPT ;  /* 0x000000273f0f7290 */ /* 0x000fe200087fe43f */
[----:B------:R-:W-:Y:S01]  /*bec0*/  R2UR UR24, R14 ;  /* 0x000000000e1872ca */ /* 0x000fe200000e0000 */
[----:B------:R-:W-:Y:S01]  /*bed0*/  UIADD3 UR26, UR34, 0x40, URZ ;  /* 0x00000040221a7890 */ /* 0x000fe2000fffe03f */
[----:B------:R-:W-:Y:S01]  /*bee0*/  R2UR UR19, R15 ;  /* 0x000000000f1372ca */ /* 0x000fe200000e0000 */
[----:B------:R-:W-:Y:S01]  /*bef0*/  UIADD3.X UR41, URZ, UR39, URZ, UP1, !UPT ;  /* 0x000000273f297290 */ /* 0x000fe20008ffe43f */
[----:B------:R-:W-:Y:S01]  /*bf00*/  ISETP.GT.AND P1, PT, R4, 0x1, PT ;  /* 0x000000010400780c */ /* 0x000fe20003f24270 */
[----:B------:R-:W-:Y:S01]  /*bf10*/  VIADD R7, R7, 0x1 ;  /* 0x0000000107077836 */ /* 0x000fe20000000000 */
[----:B------:R-:W-:Y:S01]  /*bf20*/  UMOV UR13, 0x30000 ;  /* 0x00030000000d7882 */ /* 0x000fe20000000000 */
[----:B------:R-:W-:Y:S01]  /*bf30*/  UMOV UR22, 0x0 ;  /* 0x0000000000167882 */ /* 0x000fe20000000000 */
[----:B------:R-:W-:Y:S01]  /*bf40*/  UMOV UR23, 0x10000000 ;  /* 0x1000000000177882 */ /* 0x000fe20000000000 */
[----:B------:R-:W-:Y:S01]  /*bf50*/  UIADD3 UR16, UR8, 0x20100, URZ ;  /* 0x0002010008107890 */ /* 0x000fe2000fffe03f */
[----:B------:R-:W-:Y:S01]  /*bf60*/  ISETP.NE.AND P0, PT, R7, 0x2, PT ;  /* 0x000000020700780c */ /* 0x000fe20003f05270 */
[----:B------:R-:W-:Y:S01]  /*bf70*/  UIADD3 UR8, UR8, 0x24100, URZ ;  /* 0x0002410008087890 */ /* 0x000fe2000fffe03f */
[----:B------:R-:W-:Y:S01]  /*bf80*/  VIADD R21, R21, 0x80 ;  /* 0x0000008015157836 */ /* 0x000fe20000000000 */
[----:B------:R-:W-:Y:S01]  /*bf90*/  UIADD3 UR32, UR24, 0x100, URZ ;  /* 0x0000010018207890 */ /* 0x000fe2000fffe03f */
[----:B------:R-:W-:Y:S01]  /*bfa0*/  SEL R14, RZ, 0x1, P0 ;  /* 0x00000001ff0e7807 */ /* 0x000fe20000000000 */
[----:B------:R-:W-:Y:S01]  /*bfb0*/  UIADD3 UR24, UR24, 0x8100, URZ ;  /* 0x0000810018187890 */ /* 0x000fe2000fffe03f */
[----:B------:R-:W-:Y:S01]  /*bfc0*/  SEL R7, R7, RZ, P0 ;  /* 0x000000ff07077207 */ /* 0x000fe20000000000 */
[----:B------:R-:W-:Y:S01]  /*bfd0*/  UMOV UR25, UR33 ;  /* 0x0000002100197c82 */ /* 0x000fe20008000000 */
[----:B------:R-:W-:Y:S01]  /*bfe0*/  UMOV UR28, UR36 ;  /* 0x00000024001c7c82 */ /* 0x000fe20008000000 */
[----:B------:R-:W-:Y:S01]  /*bff0*/  UMOV UR27, UR35 ;  /* 0x00000023001b7c82 */ /* 0x000fe20008000000 */
[----:B------:R-:W-:Y:S01]  /*c000*/  UMOV UR17, UR33 ;  /* 0x0000002100117c82 */ /* 0x000fe20008000000 */
[----:B------:R-:W-:Y:S01]  /*c010*/  UMOV UR18, UR34 ;  /* 0x0000002200127c82 */ /* 0x000fe20008000000 */
[----:B------:R-:W-:Y:S01]  /*c020*/  UMOV UR20, UR36 ;  /* 0x0000002400147c82 */ /* 0x000fe20008000000 */
[----:B------:R0:W-:Y:S01]  /*c030*/  UTMALDG.3D.MULTICAST [UR32], [UR14], UR13, desc[UR22] ;  /* 0x000016200e0073b4 */ /* 0x0001e2000801180d */
[----:B------:R-:W-:Y:S01]  /*c040*/  UMOV UR9, UR33 ;  /* 0x0000002100097c82 */ /* 0x000fe20008000000 */
[----:B------:R-:W-:Y:S01]  /*c050*/  UMOV UR11, UR19 ;  /* 0x00000013000b7c82 */ /* 0x000fe20008000000 */
[----:B------:R-:W-:Y:S01]  /*c060*/  UMOV UR12, UR36 ;  /* 0x00000024000c7c82 */ /* 0x000fe20008000000 */
[----:B------:R-:W-:Y:S01]  /*c070*/  UMOV UR10, UR26 ;  /* 0x0000001a000a7c82 */ /* 0x000fe20008000000 */
[----:B------:R-:W-:Y:S01]  /*c080*/  LOP3.LUT R5, R5, R14, RZ, 0x3c, !PT ;  /* 0x0000000e05057212 */ /* 0x000fe200078e3cff */
[----:B------:R0:W-:Y:S01]  /*c090*/  UTMALDG.3D.MULTICAST [UR24], [UR14], UR13, desc[UR22] ;  /* 0x000016180e0073b4 */ /* 0x0001e2000801180d */
[----:B------:R0:W-:Y:S01]  /*c0a0*/  UTMALDG.3D [UR16], [UR40], desc[UR22] ;  /* 0x00001610280075b4 */ /* 0x0001e20008011000 */
[----:B------:R0:W-:Y:S02]  /*c0b0*/  UTMALDG.3D [UR8], [UR40], desc[UR22] ;  /* 0x00001608280075b4 */ /* 0x0001e40008011000 */
[----:B0-----:R-:W-:Y:S05]  /*c0c0*/  @P1 BRA `(.L_x_298) ;  /* 0xfffffffc000c1947 */ /* 0x001fea000383ffff */
.L_x_295:
[----:B------:R-:W-:Y:S05]  /*c0d0*/  BSYNC B1 ;  /* 0x0000000000017941 */ /* 0x000fea0003800000 */
.L_x_294:
[----:B------:R-:W-:Y:S01]  /*c0e0*/  LOP3.LUT P1, RZ, R9, 0xff, RZ, 0xc0, !PT ;  /* 0x000000ff09ff7812 */ /* 0x000fe2000782c0ff */
[----:B------:R-:W-:Y:S01]  /*c0f0*/  IMAD.IADD R3, R8, 0x1, R3 ;  /* 0x0000000108037824 */ /* 0x000fe200078e0203 */
[----:B------:R-:W-:Y:S01]  /*c100*/  IADD3 R16, P2, R16, UR30, RZ ;  /* 0x0000001e10107c10 */ /* 0x000fe2000ff5e0ff */
[----:B------:R-:W-:Y:S01]  /*c110*/  ULDC.64 UR8, c[0x0][0x650] ;  /* 0x0001940000087ab9 */ /* 0x000fe20000000a00 */
[----:B------:R-:W-:Y:S01]  /*c120*/  BSSY B1, `(.L_x_299) ;  /* 0x000006c000017945 */ /* 0x000fe20003800000 */
[----:B------:R-:W-:Y:S01]  /*c130*/  IMAD.MOV.U32 R13, RZ, RZ, -0x1 ;  /* 0xffffffffff0d7424 */ /* 0x000fe200078e00ff */
[----:B------:R-:W-:Y:S01]  /*c140*/  ISETP.GT.U32.AND P0, PT, R3, 0x1, PT ;  /* 0x000000010300780c */ /* 0x000fe20003f04070 */
[----:B------:R-:W-:Y:S01]  /*c150*/  IMAD.MOV.U32 R7, RZ, RZ, -0x1 ;  /* 0xffffffffff077424 */ /* 0x000fe200078e00ff */
[----:B------:R-:W-:Y:S01]  /*c160*/  SHF.R.U32.HI R4, RZ, 0x1, R3 ;  /* 0x00000001ff047819 */ /* 0x000fe20000011603 */
[----:B------:R-:W-:Y:S01]  /*c170*/  IMAD.MOV.U32 R6, RZ, RZ, -0x1 ;  /* 0xffffffffff067424 */ /* 0x000fe200078e00ff */
[----:B------:R-:W-:-:S02]  /*c180*/  ISETP.LT.U32.AND P0, PT, R8, 0x2, P0 ;  /* 0x000000020800780c */ /* 0x000fc40000701070 */
[----:B------:R-:W-:Y:S01]  /*c190*/  IADD3.X R17, R17, UR7, RZ, P2, !PT ;  /* 0x0000000711117c10 */ /* 0x000fe200097fe4ff */
[----:B------:R-:W0:Y:S01]  /*c1a0*/  @P1 S2R R10, SR_CgaCtaId ;  /* 0x00000000000a1919 */ /* 0x000e220000008800 */
[----:B------:R-:W-:Y:S02]  /*c1b0*/  @P1 MOV R5, 0x400 ;  /* 0x0000040000051802 */ /* 0x000fe40000000f00 */
[----:B------:R-:W-:Y:S02]  /*c1c0*/  ISETP.GE.U32.AND P2, PT, R16, UR8, PT ;  /* 0x0000000810007c0c */ /* 0x000fe4000bf46070 */
[----:B------:R-:W-:Y:S02]  /*c1d0*/  LOP3.LUT R4, R4, 0x1, RZ, 0xc0, !PT ;  /* 0x0000000104047812 */ /* 0x000fe400078ec0ff */
[----:B------:R-:W-:Y:S02]  /*c1e0*/  LOP3.LUT R3, R3, 0x1, RZ, 0xc0, !PT ;  /* 0x0000000103037812 */ /* 0x000fe400078ec0ff */
[----:B------:R-:W-:-:S02]  /*c1f0*/  PRMT R9, RZ, 0x7610, R9 ;  /* 0x00007610ff097816 */ /* 0x000fc40000000009 */
[----:B0-----:R-:W-:-:S04]  /*c200*/  @P1 LEA R5, R10, R5, 0x18 ;  /* 0x000000050a051211 */ /* 0x001fc800078ec0ff */
[----:B------:R0:W-:Y:S01]  /*c210*/  @P1 SYNCS.ARRIVE.TRANS64.A1T0 RZ, [R5+URZ+0x38], RZ ;  /* 0x000038ff05ff19a7 */ /* 0x0001e2000810003f */
[----:B------:R-:W-:-:S04]  /*c220*/  ISETP.NE.U32.AND P1, PT, R4, 0x1, PT ;  /* 0x000000010400780c */ /* 0x000fc80003f25070 */
[----:B------:R-:W-:Y:S02]  /*c230*/  ISETP.GT.U32.AND P1, PT, R8, 0x1, !P1 ;  /* 0x000000010800780c */ /* 0x000fe40004f24070 */
[----:B0-----:R-:W-:Y:S02]  /*c240*/  SEL R5, RZ, 0x1, !P0 ;  /* 0x00000001ff057807 */ /* 0x001fe40004000000 */
[----:B------:R-:W-:Y:S02]  /*c250*/  ISETP.GE.U32.AND.EX P0, PT, R17, UR9, PT, P2 ;  /* 0x0000000911007c0c */ /* 0x000fe4000bf06120 */
[----:B------:R-:W-:-:S04]  /*c260*/  SEL R4, RZ, 0x1, !P1 ;  /* 0x00000001ff047807 */ /* 0x000fc80004800000 */
[----:B------:R-:W-:Y:S02]  /*c270*/  LOP3.LUT R0, R4, R0, R5, 0x96, !PT ;  /* 0x0000000004007212 */ /* 0x000fe400078e9605 */
[----:B------:R-:W-:-:S05]  /*c280*/  PRMT R4, RZ, 0x7610, R4 ;  /* 0x00007610ff047816 */ /* 0x000fca0000000004 */
[----:B------:R-:W-:Y:S05]  /*c290*/  @P0 BRA `(.L_x_300) ;  /* 0x0000000400500947 */ /* 0x000fea0003800000 */
[----:B------:R-:W0:Y:S01]  /*c2a0*/  S2R R15, SR_CTAID.X ;  /* 0x00000000000f7919 */ /* 0x000e220000002500 */
[----:B------:R-:W-:Y:S01]  /*c2b0*/  ULDC.64 UR8, c[0x0][0x628] ;  /* 0x00018a0000087ab9 */ /* 0x000fe20000000a00 */
[----:B------:R-:W1:Y:S01]  /*c2c0*/  LDC R20, c[0x0][0x144] ;  /* 0x00005100ff147b82 */ /* 0x000e620000000800 */
[----:B------:R-:W-:Y:S01]  /*c2d0*/  ISETP.NE.U32.AND P0, PT, RZ, UR8, PT ;  /* 0x00000008ff007c0c */ /* 0x000fe2000bf05070 */
[----:B------:R-:W2:Y:S01]  /*c2e0*/  S2R R13, SR_CTAID.Y ;  /* 0x00000000000d7919 */ /* 0x000ea20000002600 */
[----:B------:R-:W-:Y:S01]  /*c2f0*/  ULDC UR11, c[0x0][0x630] ;  /* 0x00018c00000b7ab9 */ /* 0x000fe20000000800 */
[----:B------:R-:W-:Y:S01]  /*c300*/  ULDC UR12, c[0x0][0x150] ;  /* 0x00005400000c7ab9 */ /* 0x000fe20000000800 */
[----:B------:R-:W-:Y:S01]  /*c310*/  ISETP.NE.AND.EX P0, PT, RZ, UR9, PT, P0 ;  /* 0x00000009ff007c0c */ /* 0x000fe2000bf05300 */
[----:B------:R-:W-:Y:S01]  /*c320*/  IMAD.MOV.U32 R5, RZ, RZ, R17 ;  /* 0x000000ffff057224 */ /* 0x000fe200078e0011 */
[----:B------:R-:W-:Y:S02]  /*c330*/  MOV R4, R16 ;  /* 0x0000001000047202 */ /* 0x000fe40000000f00 */
[----:B0-----:R-:W-:-:S09]  /*c340*/  I2FP.F32.U32 R22, R15 ;  /* 0x0000000f00167245 */ /* 0x001fd20000201000 */
[----:B------:R-:W-:Y:S05]  /*c350*/  @!P0 BRA `(.L_x_301) ;  /* 0x0000000000288947 */ /* 0x000fea0003800000 */
[----:B------:R-:W-:Y:S02]  /*c360*/  ULDC UR10, c[0x0][0x634] ;  /* 0x00018d00000a7ab9 */ /* 0x000fe40000000800 */
[----:B------:R-:W-:-:S05]  /*c370*/  IADD3 R5, P0, R16, UR10, RZ ;  /* 0x0000000a10057c10 */ /* 0x000fca000ff1e0ff */
[----:B------:R-:W-:-:S04]  /*c380*/  IMAD.X R21, RZ, RZ, R17, P0 ;  /* 0x000000ffff157224 */ /* 0x000fc800000e0611 */
[----:B------:R-:W-:-:S04]  /*c390*/  IMAD.WIDE.U32 R6, R21, UR8, RZ ;  /* 0x0000000815067c25 */ /* 0x000fc8000f8e00ff */
[----:B------:R-:W-:-:S04]  /*c3a0*/  IMAD.WIDE.U32 R6, P0, R5, UR9, R6 ;  /* 0x0000000905067c25 */ /* 0x000fc8000f800006 */
[----:B------:R-:W-:-:S04]  /*c3b0*/  IMAD.WIDE.U32 R4, R5, UR8, RZ ;  /* 0x0000000805047c25 */ /* 0x000fc8000f8e00ff */
[----:B------:R-:W-:Y:S01]  /*c3c0*/  IMAD.MOV.U32 R4, RZ, RZ, R7 ;  /* 0x000000ffff047224 */ /* 0x000fe200078e0007 */
[----:B------:R-:W-:Y:S01]  /*c3d0*/  IADD3 RZ, P1, R5, R6, RZ ;  /* 0x0000000605ff7210 */ /* 0x000fe20007f3e0ff */
[----:B------:R-:W-:-:S04]  /*c3e0*/  IMAD.X R5, RZ, RZ, RZ, P0 ;  /* 0x000000ffff057224 */ /* 0x000fc800000e06ff */
[----:B------:R-:W-:-:S08]  /*c3f0*/  IMAD.WIDE.U32.X R4, R21, UR9, R4, P1 ;  /* 0x0000000915047c25 */ /* 0x000fd000088e0404 */
.L_x_301:
[----:B------:R-:W-:Y:S01]  /*c400*/  FMUL R22, R22, UR12 ;  /* 0x0000000c16167c20 */ /* 0x000fe20008400000 */
[--C-:B------:R-:W-:Y:S01]  /*c410*/  SHF.R.U64 R14, R4, UR11, R5.reuse ;  /* 0x0000000b040e7c19 */ /* 0x100fe20008001205 */
[----:B------:R-:W-:Y:S01]  /*c420*/  ULDC.64 UR8, c[0x0][0x620] ;  /* 0x0001880000087ab9 */ /* 0x000fe20000000a00 */
[----:B------:R-:W-:Y:S01]  /*c430*/  SHF.R.U32.HI R4, RZ, UR11, R5 ;  /* 0x0000000bff047c19 */ /* 0x000fe20008011605 */
[----:B------:R-:W-:Y:S01]  /*c440*/  ULDC.64 UR10, c[0x0][0x640] ;  /* 0x00019000000a7ab9 */ /* 0x000fe20000000a00 */
[----:B------:R-:W-:Y:S01]  /*c450*/  IADD3 R5, P0, RZ, -R14, RZ ;  /* 0x8000000eff057210 */ /* 0x000fe20007f1e0ff */
[----:B------:R-:W0:Y:S04]  /*c460*/  F2I.U32.TRUNC.NTZ R22, R22 ;  /* 0x0000001600167305 */ /* 0x000e28000020f000 */
[----:B------:R-:W-:Y:S01]  /*c470*/  IMAD.X R4, RZ, RZ, ~R4, P0 ;  /* 0x000000ffff047224 */ /* 0x000fe200000e0e04 */
[----:B------:R-:W-:-:S03]  /*c480*/  ISETP.NE.U32.AND P0, PT, RZ, UR10, PT ;  /* 0x0000000aff007c0c */ /* 0x000fc6000bf05070 */
[----:B------:R-:W-:Y:S01]  /*c490*/  IMAD R4, R4, UR8, RZ ;  /* 0x0000000804047c24 */ /* 0x000fe2000f8e02ff */
[----:B------:R-:W-:-:S03]  /*c4a0*/  ISETP.NE.AND.EX P0, PT, RZ, UR11, PT, P0 ;  /* 0x0000000bff007c0c */ /* 0x000fc6000bf05300 */
[C---:B------:R-:W-:Y:S01]  /*c4b0*/  IMAD R7, R5.reuse, UR9, R4 ;  /* 0x0000000905077c24 */ /* 0x040fe2000f8e0204 */
[----:B------:R-:W-:Y:S01]  /*c4c0*/  ULDC UR9, c[0x0][0x154] ;  /* 0x0000550000097ab9 */ /* 0x000fe20000000800 */
[----:B------:R-:W-:Y:S01]  /*c4d0*/  IMAD.WIDE.U32 R4, R5, UR8, R16 ;  /* 0x0000000805047c25 */ /* 0x000fe2000f8e0010 */
[----:B------:R-:W-:-:S03]  /*c4e0*/  ULDC UR8, c[0x0][0x618] ;  /* 0x0001860000087ab9 */ /* 0x000fc60000000800 */
[----:B0-----:R-:W-:Y:S02]  /*c4f0*/  IMAD.MOV R6, RZ, RZ, -R22 ;  /* 0x000000ffff067224 */ /* 0x001fe400078e0a16 */
[----:B------:R-:W-:Y:S02]  /*c500*/  IMAD.IADD R5, R5, 0x1, R7 ;  /* 0x0000000105057824 */ /* 0x000fe400078e0207 */
[----:B-1----:R-:W-:Y:S01]  /*c510*/  IMAD R15, R20, R6, R15 ;  /* 0x00000006140f7224 */ /* 0x002fe200078e020f */
[----:B--2---:R-:W-:Y:S01]  /*c520*/  I2FP.F32.U32 R6, R13 ;  /* 0x0000000d00067245 */ /* 0x004fe20000201000 */
[----:B------:R-:W0:Y:S01]  /*c530*/  LDC R20, c[0x0][0x148] ;  /* 0x00005200ff147b82 */ /* 0x000e220000000800 */
[--C-:B------:R-:W-:Y:S02]  /*c540*/  SHF.R.U64 R21, R4, UR8, R5.reuse ;  /* 0x0000000804157c19 */ /* 0x100fe40008001205 */
[----:B------:R-:W-:Y:S01]  /*c550*/  SHF.R.U32.HI R4, RZ, UR8, R5 ;  /* 0x00000008ff047c19 */ /* 0x000fe20008011605 */
[----:B------:R-:W-:Y:S01]  /*c560*/  FMUL R6, R6, UR9 ;  /* 0x0000000906067c20 */ /* 0x000fe20008400000 */
[----:B------:R-:W-:-:S02]  /*c570*/  ULDC UR8, c[0x0][0x608] ;  /* 0x0001820000087ab9 */ /* 0x000fc40000000800 */
[--C-:B------:R-:W-:Y:S01]  /*c580*/  SHF.R.U64 R23, R21, UR8, R4.reuse ;  /* 0x0000000815177c19 */ /* 0x100fe20008001204 */
[----:B------:R1:W2:Y:S01]  /*c590*/  F2I.U32.TRUNC.NTZ R24, R6 ;  /* 0x0000000600187305 */ /* 0x0002a2000020f000 */
[----:B------:R-:W-:Y:S01]  /*c5a0*/  SHF.R.U32.HI R4, RZ, UR8, R4 ;  /* 0x00000008ff047c19 */ /* 0x000fe20008011604 */
[----:B------:R-:W-:-:S03]  /*c5b0*/  ULDC UR8, c[0x0][0x658] ;  /* 0x0001960000087ab9 */ /* 0x000fc60000000800 */
[--C-:B------:R-:W-:Y:S02]  /*c5c0*/  SHF.R.U32.HI R25, RZ, UR8, R4.reuse ;  /* 0x00000008ff197c19 */ /* 0x100fe40008011604 */
[----:B------:R-:W-:-:S03]  /*c5d0*/  SHF.R.U64 R22, R23, UR8, R4 ;  /* 0x0000000817167c19 */ /* 0x000fc60008001204 */
[----:B------:R-:W-:Y:S01]  /*c5e0*/  IMAD.MOV.U32 R5, RZ, RZ, R25 ;  /* 0x000000ffff057224 */ /* 0x000fe200078e0019 */
[----:B------:R-:W-:Y:S01]  /*c5f0*/  MOV R4, R22 ;  /* 0x0000001600047202 */ /* 0x000fe20000000f00 */
[----:B-1----:R-:W-:Y:S06]  /*c600*/  @!P0 BRA `(.L_x_302) ;  /* 0x0000000000288947 */ /* 0x002fec0003800000 */
        /* <DEDUP_REMOVED lines=10> */
.L_x_302:
[----:B------:R-:W-:Y:S01]  /*c6b0*/  ISETP.NE.AND P0, PT, R2, 0x1, PT ;  /* 0x000000010200780c */ /* 0x000fe20003f05270 */
[----:B------:R-:W-:Y:S01]  /*c6c0*/  ULDC UR8, c[0x0][0x648] ;  /* 0x0001920000087ab9 */ /* 0x000fe20000000800 */
[----:B------:R-:W-:Y:S01]  /*c6d0*/  LOP3.LUT R23, R23, UR6, RZ, 0xc0, !PT ;  /* 0x0000000617177c12 */ /* 0x000fe2000f8ec0ff */
[----:B--2---:R-:W-:Y:S01]  /*c6e0*/  IMAD.MOV R24, RZ, RZ, -R24 ;  /* 0x000000ffff187224 */ /* 0x004fe200078e0a18 */
[----:B------:R-:W-:Y:S01]  /*c6f0*/  SHF.R.U64 R4, R4, UR8, R5 ;  /* 0x0000000804047c19 */ /* 0x000fe20008001205 */
[----:B------:R-:W-:Y:S01]  /*c700*/  ULDC UR8, c[0x0][0x638] ;  /* 0x00018e0000087ab9 */ /* 0x000fe20000000800 */
[----:B------:R-:W-:Y:S01]  /*c710*/  LOP3.LUT R21, R21, UR4, RZ, 0xc0, !PT ;  /* 0x0000000415157c12 */ /* 0x000fe2000f8ec0ff */
[----:B------:R-:W-:Y:S01]  /*c720*/  ULDC UR9, c[0x0][0x610] ;  /* 0x0001840000097ab9 */ /* 0x000fe20000000800 */
[----:B------:R-:W-:Y:S01]  /*c730*/  MOV R6, R14 ;  /* 0x0000000e00067202 */ /* 0x000fe20000000f00 */
[----:B------:R-:W-:Y:S02]  /*c740*/  IMAD.MOV R5, RZ, RZ, -R4 ;  /* 0x000000ffff057224 */ /* 0x000fe400078e0a04 */
[----:B------:R-:W-:-:S02]  /*c750*/  IMAD R4, R4, UR5, R23 ;  /* 0x0000000504047c24 */ /* 0x000fc4000f8e0217 */
[----:B0-----:R-:W-:Y:S02]  /*c760*/  @P0 IMAD R15, R20, R24, R13 ;  /* 0x00000018140f0224 */ /* 0x001fe400078e020d */
[----:B------:R-:W-:Y:S01]  /*c770*/  IMAD R22, R5, UR8, R22 ;  /* 0x0000000805167c24 */ /* 0x000fe2000f8e0216 */
[----:B------:R-:W-:Y:S01]  /*c780*/  ULDC UR8, c[0x0][0x600] ;  /* 0x0001800000087ab9 */ /* 0x000fe20000000800 */
[----:B------:R-:W-:Y:S02]  /*c790*/  IMAD R15, R4, UR9, R15 ;  /* 0x00000009040f7c24 */ /* 0x000fe4000f8e020f */
[----:B------:R-:W-:Y:S02]  /*c7a0*/  IMAD R22, R22, UR8, R21 ;  /* 0x0000000816167c24 */ /* 0x000fe4000f8e0215 */
[----:B------:R-:W-:-:S03]  /*c7b0*/  IMAD.MOV.U32 R4, RZ, RZ, 0x1 ;  /* 0x00000001ff047424 */ /* 0x000fc600078e00ff */
[----:B------:R-:W-:Y:S02]  /*c7c0*/  SEL R7, R22, R15, !P0 ;  /* 0x0000000f16077207 */ /* 0x000fe40004000000 */
[----:B------:R-:W-:-:S07]  /*c7d0*/  SEL R13, R15, R22, !P0 ;  /* 0x000000160f0d7207 */ /* 0x000fce0004000000 */
.L_x_300:
[----:B------:R-:W-:Y:S05]  /*c7e0*/  BSYNC B1 ;  /* 0x0000000000017941 */ /* 0x000fea0003800000 */
.L_x_299:
[----:B------:R-:W-:-:S13]  /*c7f0*/  LOP3.LUT P0, RZ, R4, 0xff, RZ, 0xc0, !PT ;  /* 0x000000ff04ff7812 */ /* 0x000fda000780c0ff */
[----:B------:R-:W-:Y:S05]  /*c800*/  @P0 BRA `(.L_x_303) ;  /* 0xfffffff400040947 */ /* 0x000fea000383ffff */
[----:B------:R-:W-:Y:S05]  /*c810*/  BSYNC B0 ;  /* 0x0000000000007941 */ /* 0x000fea0003800000 */
.L_x_292:
[----:B------:R-:W-:-:S03]  /*c820*/  UMOV UR8, 0xffffffff ;  /* 0xffffffff00087882 */ /* 0x000fc60000000000 */
[----:B------:R-:W-:Y:S05]  /*c830*/  BRA.DIV UR8, `(.L_x_304) ;  /* 0x0000000208cc7947 */ /* 0x000fea000b800000 */
[----:B------:R-:W-:-:S13]  /*c840*/  ELECT P6, URZ, PT ;  /* 0x00000000003f782f */ /* 0x000fda00038c0000 */
.L_x_316:
[----:B------:R-:W-:Y:S04]  /*c850*/  BSSY B0, `(.L_x_305) ;  /* 0x0000019000007945 */ /* 0x000fe80003800000 */
[----:B------:R-:W-:Y:S05]  /*c860*/  @!P6 BRA `(.L_x_306) ;  /* 0x00000000005ce947 */ /* 0x000fea0003800000 */
[----:B------:R-:W-:-:S04]  /*c870*/  LOP3.LUT R19, R19, 0x2, RZ, 0xfc, !PT ;  /* 0x0000000213137812 */ /* 0x000fc800078efcff */
[----:B------:R-:W-:-:S13]  /*c880*/  ISETP.NE.AND P0, PT, R19, 0x3, PT ;  /* 0x000000031300780c */ /* 0x000fda0003f05270 */
[----:B------:R-:W-:Y:S05]  /*c890*/  @!P0 BRA `(.L_x_307) ;  /* 0x0000000000048947 */ /* 0x000fea0003800000 */
[----:B------:R-:W-:Y:S01]  /*c8a0*/  BPT.TRAP 0x1 ;  /* 0x000000040000795c */ /* 0x000fe20000300000 */
.L_x_307:
[----:B------:R-:W0:Y:S01]  /*c8b0*/  S2R R5, SR_CgaCtaId ;  /* 0x0000000000057919 */ /* 0x000e220000008800 */
[----:B------:R-:W-:Y:S02]  /*c8c0*/  MOV R2, 0x400 ;  /* 0x0000040000027802 */ /* 0x000fe40000000f00 */
[----:B------:R-:W-:Y:S02]  /*c8d0*/  SHF.L.U32 R4, R0, 0x1f, RZ ;  /* 0x0000001f00047819 */ /* 0x000fe400000006ff */
[----:B0-----:R-:W-:-:S05]  /*c8e0*/  LEA R2, R5, R2, 0x18 ;  /* 0x0000000205027211 */ /* 0x001fca00078ec0ff */
[----:B------:R-:W-:-:S04]  /*c8f0*/  VIADD R2, R2, 0x10 ;  /* 0x0000001002027836 */ /* 0x000fc80000000000 */
[C---:B------:R-:W-:Y:S02]  /*c900*/  IMAD R7, R3.reuse, 0x8, R2 ;  /* 0x0000000803077824 */ /* 0x040fe400078e0202 */
[----:B------:R-:W-:Y:S02]  /*c910*/  VIADD R3, R3, 0x1 ;  /* 0x0000000103037836 */ /* 0x000fe40000000000 */
[----:B------:R-:W0:Y:S03]  /*c920*/  SYNCS.PHASECHK.TRANS64.TRYWAIT P0, [R7+URZ], R4 ;  /* 0x00000004070075a7 */ /* 0x000e26000800017f */
[----:B------:R-:W-:-:S04]  /*c930*/  ISETP.NE.AND P1, PT, R3, 0x2, PT ;  /* 0x000000020300780c */ /* 0x000fc80003f25270 */
[----:B------:R-:W-:Y:S02]  /*c940*/  SEL R5, RZ, 0x1, P1 ;  /* 0x00000001ff057807 */ /* 0x000fe40000800000 */
[----:B------:R-:W-:Y:S02]  /*c950*/  SEL R3, R3, RZ, P1 ;  /* 0x000000ff03037207 */ /* 0x000fe40000800000 */
[----:B------:R-:W-:Y:S01]  /*c960*/  LOP3.LUT R0, R0, R5, RZ, 0x3c, !PT ;  /* 0x0000000500007212 */ /* 0x000fe200078e3cff */
[----:B0-----:R-:W-:Y:S06]  /*c970*/  @!P0 BRA `(.L_x_308) ;  /* 0x00000000009c8947 */ /* 0x001fec0003800000 */
.L_x_317:
[----:B------:R-:W-:Y:S01]  /*c980*/  IMAD R3, R3, 0x8, R2 ;  /* 0x0000000803037824 */ /* 0x000fe200078e0202 */
[----:B------:R-:W-:-:S07]  /*c990*/  SHF.L.U32 R0, R0, 0x1f, RZ ;  /* 0x0000001f00007819 */ /* 0x000fce00000006ff */
.L_x_309:
[----:B-1----:R1:W2:Y:S02]  /*c9a0*/  SYNCS.PHASECHK.TRANS64.TRYWAIT P0, [R3+URZ], R0 ;  /* 0x00000000030075a7 */ /* 0x0022a4000800017f */
[----:B--2---:R-:W-:Y:S05]  /*c9b0*/  @!P0 NANOSLEEP.SYNCS 0x989680 ;  /* 0x009896800000895d */ /* 0x004fea0003900000 */
[----:B------:R-:W2:Y:S02]  /*c9c0*/  @!P0 SYNCS.PHASECHK.TRANS64 P0, [R3+URZ], R0 ;  /* 0x00000000030085a7 */ /* 0x000ea4000800007f */
[----:B--2---:R-:W-:Y:S05]  /*c9d0*/  @!P0 BRA `(.L_x_309) ;  /* 0xfffffffc00f08947 */ /* 0x004fea000383ffff */
.L_x_306:
[----:B------:R-:W-:Y:S05]  /*c9e0*/  BSYNC B0 ;  /* 0x0000000000007941 */ /* 0x000fea0003800000 */
.L_x_305:
[----:B------:R-:W-:Y:S05]  /*c9f0*/  EXIT ;  /* 0x000000000000794d */ /* 0x000fea0003800000 */
.L_x_21:
[----:B---3--:R3:W4:Y:S02]  /*ca00*/  SYNCS.PHASECHK.TRANS64.TRYWAIT P1, [R3+URZ], R0 ;  /* 0x00000000030075a7 */ /* 0x008724000802017f */
[----:B----4-:R-:W-:Y:S05]  /*ca10*/  @!P1 NANOSLEEP.SYNCS 0x989680 ;  /* 0x009896800000995d */ /* 0x010fea0003900000 */
[----:B------:R-:W4:Y:S02]  /*ca20*/  @!P1 SYNCS.PHASECHK.TRANS64 P1, [R3+URZ], R0 ;  /* 0x00000000030095a7 */ /* 0x000f24000802007f */
[----:B----4-:R-:W-:Y:S05]  /*ca30*/  @!P1 BRA `(.L_x_21) ;  /* 0xfffffffc00f09947 */ /* 0x010fea000383ffff */
[----:B------:R-:W-:Y:S05]  /*ca40*/  BRA `(.L_x_20) ;  /* 0xffffff4800887947 */ /* 0x000fea000383ffff */
.L_x_26:
[----:B-1----:R1:W2:Y:S02]  /*ca50*/  SYNCS.PHASECHK.TRANS64.TRYWAIT P1, [R5+URZ], R4 ;  /* 0x00000004050075a7 */ /* 0x0022a4000802017f */
[----:B--2---:R-:W-:Y:S05]  /*ca60*/  @!P1 NANOSLEEP.SYNCS 0x989680 ;  /* 0x009896800000995d */ /* 0x004fea0003900000 */
[----:B------:R-:W2:Y:S02]  /*ca70*/  @!P1 SYNCS.PHASECHK.TRANS64 P1, [R5+URZ], R4 ;  /* 0x00000004050095a7 */ /* 0x000ea4000802007f */
[----:B--2---:R-:W-:Y:S05]  /*ca80*/  @!P1 BRA `(.L_x_26) ;  /* 0xfffffffc00f09947 */ /* 0x004fea000383ffff */
[----:B------:R-:W-:Y:S05]  /*ca90*/  BRA `(.L_x_25) ;  /* 0xffffff50008c7947 */ /* 0x000fea000383ffff */
.L_x_293:
[----:B------:R-:W-:Y:S01]  /*caa0*/  BSSY B1, `(.L_x_310) ;  /* 0x0000006000017945 */ /* 0x000fe20003800000 */
[----:B------:R-:W-:-:S07]  /*cab0*/  IMAD.MOV.U32 R15, RZ, RZ, -0x1 ;  /* 0xffffffffff0f7424 */ /* 0x000fce00078e00ff */
[----:B------:R-:W-:Y:S05]  /*cac0*/  WARPSYNC.COLLECTIVE R15, `(.L_x_311) ;  /* 0x000000000f0c7348 */ /* 0x000fea0003c00000 */
[----:B------:R-:W-:Y:S02]  /*cad0*/  ELECT P6, UR62, PT ;  /* 0x00000000003e782f */ /* 0x000fe400038c0000 */
[----:B------:R-:W-:Y:S01]  /*cae0*/  MOV R14, UR62 ;  /* 0x0000003e000e7c02 */ /* 0x000fe20008000f00 */
[----:B------:R-:W-:Y:S10]  /*caf0*/  ENDCOLLECTIVE ;  /* 0x000000000000791b */ /* 0x000ff40003800000 */
.L_x_311:
[----:B------:R-:W-:Y:S05]  /*cb00*/  BSYNC B1 ;  /* 0x0000000000017941 */ /* 0x000fea0003800000 */
.L_x_310:
[----:B------:R-:W-:Y:S05]  /*cb10*/  BRA `(.L_x_312) ;  /* 0xfffffff0004c7947 */ /* 0x000fea000383ffff */
.L_x_296:
[----:B0-----:R0:W1:Y:S02]  /*cb20*/  SYNCS.PHASECHK.TRANS64.TRYWAIT P0, [R22+URZ+0x10], R13 ;  /* 0x0000100d160075a7 */ /* 0x001064000800017f */
[----:B-1----:R-:W-:Y:S05]  /*cb30*/  @!P0 NANOSLEEP.SYNCS 0x989680 ;  /* 0x009896800000895d */ /* 0x002fea0003900000 */
[----:B------:R-:W1:Y:S02]  /*cb40*/  @!P0 SYNCS.PHASECHK.TRANS64 P0, [R22+URZ+0x10], R13 ;  /* 0x0000100d160085a7 */ /* 0x000e64000800007f */
[----:B-1----:R-:W-:Y:S05]  /*cb50*/  @!P0 BRA `(.L_x_296) ;  /* 0xfffffffc00f08947 */ /* 0x002fea000383ffff */
[----:B------:R-:W-:Y:S05]  /*cb60*/  BRA `(.L_x_313) ;  /* 0xfffffff0008c7947 */ /* 0x000fea000383ffff */
.L_x_304:
[----:B------:R-:W-:Y:S01]  /*cb70*/  BSSY B0, `(.L_x_314) ;  /* 0x0000006000007945 */ /* 0x000fe20003800000 */
[----:B------:R-:W-:-:S07]  /*cb80*/  IMAD.MOV.U32 R15, RZ, RZ, -0x1 ;  /* 0xffffffffff0f7424 */ /* 0x000fce00078e00ff */
[----:B------:R-:W-:Y:S05]  /*cb90*/  WARPSYNC.COLLECTIVE R15, `(.L_x_315) ;  /* 0x000000000f0c7348 */ /* 0x000fea0003c00000 */
[----:B------:R-:W-:Y:S02]  /*cba0*/  ELECT P6, UR62, PT ;  /* 0x00000000003e782f */ /* 0x000fe400038c0000 */
[----:B------:R-:W-:Y:S01]  /*cbb0*/  MOV R14, UR62 ;  /* 0x0000003e000e7c02 */ /* 0x000fe20008000f00 */
[----:B------:R-:W-:Y:S10]  /*cbc0*/  ENDCOLLECTIVE ;  /* 0x000000000000791b */ /* 0x000ff40003800000 */
.L_x_315:
[----:B------:R-:W-:Y:S05]  /*cbd0*/  BSYNC B0 ;  /* 0x0000000000007941 */ /* 0x000fea0003800000 */
.L_x_314:
[----:B------:R-:W-:Y:S05]  /*cbe0*/  BRA `(.L_x_316) ;  /* 0xfffffffc00187947 */ /* 0x000fea000383ffff */
.L_x_308:
[----:B0-----:R0:W1:Y:S02]  /*cbf0*/  SYNCS.PHASECHK.TRANS64.TRYWAIT P0, [R7+URZ], R4 ;  /* 0x00000004070075a7 */ /* 0x001064000800017f */
[----:B-1----:R-:W-:Y:S05]  /*cc00*/  @!P0 NANOSLEEP.SYNCS 0x989680 ;  /* 0x009896800000895d */ /* 0x002fea0003900000 */
[----:B------:R-:W1:Y:S02]  /*cc10*/  @!P0 SYNCS.PHASECHK.TRANS64 P0, [R7+URZ], R4 ;  /* 0x00000004070085a7 */ /* 0x000e64000800007f */
[----:B-1----:R-:W-:Y:S05]  /*cc20*/  @!P0 BRA `(.L_x_308) ;  /* 0xfffffffc00f08947 */ /* 0x002fea000383ffff */
[----:B------:R-:W-:Y:S05]  /*cc30*/  BRA `(.L_x_317) ;  /* 0xfffffffc00507947 */ /* 0x000fea000383ffff */
.L_x_318:
[----:B------:R-:W-:-:S00]  /*cc40*/  BRA `(.L_x_318) ;  /* 0xfffffffc00fc7947 */ /* 0x000fc0000383ffff */
[----:B------:R-:W-:-:S00]  /*cc50*/  NOP ;  /* 0x0000000000007918 */ /* 0x000fc00000000000 */
        /* <DEDUP_REMOVED lines=10> */
.L_x_319:


//--------------------- .nv.global.init           --------------------------
	.section	.nv.global.init,"aw",@progbits
.nv.global.init:
	.type		$str$22,@object
	.size		$str$22,($str$23 - $str$22)
$str$22:
        /*0000*/ 	.byte	0x6b, 0x5f, 0x74, 0x69, 0x6c, 0x65, 0x5f, 0x63, 0x6f, 0x75, 0x6e, 0x74, 0x20, 0x3e, 0x3d, 0x20
        /*0010*/ 	.byte	0x31, 0x00
	.type		$str$23,@object
	.size		$str$23,(__unnamed_1 - $str$23)
$str$23:
        /*0012*/ 	.byte	0x2f, 0x74, 0x6d, 0x70, 0x2f, 0x63, 0x75, 0x74, 0x6c, 0x61, 0x73, 0x73, 0x5f, 0x73, 0x77, 0x65
        /*0022*/ 	.byte	0x65, 0x70, 0x5f, 0x73, 0x72, 0x63, 0x2f, 0x69, 0x6e, 0x63, 0x6c, 0x75, 0x64, 0x65, 0x2f, 0x63
        /*0032*/ 	.byte	0x75, 0x74, 0x6c, 0x61, 0x73, 0x73, 0x2f, 0x67, 0x65, 0x6d, 0x6d, 0x2f, 0x63, 0x6f, 0x6c, 0x6c
        /*0042*/ 	.byte	0x65, 0x63, 0x74, 0x69, 0x76, 0x65, 0x2f, 0x73, 0x6d, 0x39, 0x30, 0x5f, 0x6d, 0x6d, 0x61, 0x5f
        /*0052*/ 	.byte	0x74, 0x6d, 0x61, 0x5f, 0x67, 0x6d, 0x6d, 0x61, 0x5f, 0x73, 0x73, 0x5f, 0x77, 0x61, 0x72, 0x70
        /*0062*/ 	.byte	0x73, 0x70, 0x65, 0x63, 0x69, 0x61, 0x6c, 0x69, 0x7a, 0x65, 0x64, 0x2e, 0x68, 0x70, 0x70, 0x00
	.type		__unnamed_1,@object
	.size		__unnamed_1,(.L_0 - __unnamed_1)
__unnamed_1:
        /*0072*/ 	.byte	0x76, 0x6f, 0x69, 0x64, 0x20, 0x63, 0x75, 0x74, 0x6c, 0x61, 0x73, 0x73, 0x3a, 0x3a, 0x67, 0x65
        /* <DEDUP_REMOVED lines=180> */
        /*0bc2*/ 	.byte	0x65, 0x6e, 0x74, 0x69, 0x74, 0x79, 0x5d, 0x00
.L_0:


//--------------------- .nv.shared._ZN7cutlass13device_kernelINS_4gemm6kernel13GemmUniversalIN4cute5tupleIJiiiiEEENS1_10collective13CollectiveMmaINS1_34MainloopSm90TmaGmmaWarpSpecializedILi2ENS5_IJNS4_1CILi1EEENSA_ILi2EEESB_EEENS1_35KernelTmaWarpSpecializedCooperativeEEENS5_IJNSA_ILi256EEENSA_ILi128EEESH_EEENS_6half_tENS5_IJlSB_lEEESJ_SK_NS4_8TiledMMAINS4_8MMA_AtomIJNS4_4SM904GMMA26MMA_64x128x16_F32F16F16_SSILNSO_5MajorE0ELSQ_0ELNSO_7ScaleInE1ELSR_1EEEEEENS4_6LayoutINS5_IJSC_SB_SB_EEENS5_IJSB_NSA_ILi0EEESW_EEEEENS5_IJNS4_10UnderscoreESZ_SZ_EEEEENS4_23SM90_TMA_LOAD_MULTICASTENS4_14ComposedLayoutINS4_7SwizzleILi3ELi4ELi3EEENS4_18smem_ptr_flag_bitsILi16EEENSU_INS5_IJNSA_ILi8EEENSA_ILi64EEEEEENS5_IJS19_SB_EEEEEEEvNS4_8identityENS4_13SM90_TMA_LOADES1D_vS1E_EENS_8epilogue10collective6detail29Sm90TmaWarpSpecializedAdapterINS1I_15DefaultEpilogueISJ_SK_SK_NS1H_6thread17LinearCombinationISJ_Li1EffLNS1M_9ScaleType4KindE0ELNS_15FloatRoundStyleE2ESJ_EENS1_15EpilogueDefaultEEEEEvvEEEEvNT_6ParamsE --------------------------
	.section	.nv.shared._ZN7cutlass13device_kernelINS_4gemm6kernel13GemmUniversalIN4cute5tupleIJiiiiEEENS1_10collective13CollectiveMmaINS1_34MainloopSm90TmaGmmaWarpSpecializedILi2ENS5_IJNS4_1CILi1EEENSA_ILi2EEESB_EEENS1_35KernelTmaWarpSpecializedCooperativeEEENS5_IJNSA_ILi256EEENSA_ILi128EEESH_EEENS_6half_tENS5_IJlSB_lEEESJ_SK_NS4_8TiledMMAINS4_8MMA_AtomIJNS4_4SM904GMMA26MMA_64x128x16_F32F16F16_SSILNSO_5MajorE0ELSQ_0ELNSO_7ScaleInE1ELSR_1EEEEEENS4_6LayoutINS5_IJSC_SB_SB_EEENS5_IJSB_NSA_ILi0EEESW_EEEEENS5_IJNS4_10UnderscoreESZ_SZ_EEEEENS4_23SM90_TMA_LOAD_MULTICASTENS4_14ComposedLayoutINS4_7SwizzleILi3ELi4ELi3EEENS4_18smem_ptr_flag_bitsILi16EEENSU_INS5_IJNSA_ILi8EEENSA_ILi64EEEEEENS5_IJS19_SB_EEEEEEEvNS4_8identityENS4_13SM90_TMA_LOADES1D_vS1E_EENS_8epilogue10collective6detail29Sm90TmaWarpSpecializedAdapterINS1I_15DefaultEpilogueISJ_SK_SK_NS1H_6thread17LinearCombinationISJ_Li1EffLNS1M_9ScaleType4KindE0ELNS_15FloatRoundStyleE2ESJ_EENS1_15EpilogueDefaultEEEEEvvEEEEvNT_6ParamsE,"aw",@nobits
	.sectionflags	@""
	.align	16
	.zero		1024


//--------------------- .nv.shared.reserved.0     --------------------------
	.section	.nv.shared.reserved.0,"aw",@nobits
	.weak		__nv_reservedSMEM_offset_0_alias
	.size		__nv_reservedSMEM_offset_0_alias, 0, 0
	.other		__nv_reservedSMEM_offset_0_alias,@"STO_CUDA_RESERVED_SHARED STV_DEFAULT"
__nv_reservedSMEM_offset_0_alias:
	.zero		0


//--------------------- .nv.global                --------------------------
	.section	.nv.global,"aw",@nobits
.nv.global:
	.type		_ZN39_INTERNAL_410326d0_4_k_cu_20ed93a9_26794cute1_E,@object
	.size		_ZN39_INTERNAL_410326d0_4_k_cu_20ed93a9_26794cute1_E,(_ZN39_INTERNAL_410326d0_4_k_cu_20ed93a9_26794cuda3std3__45__cpo6cbeginE - _ZN39_INTERNAL_410326d0_4_k_cu_20ed93a9_26794cute1_E)
_ZN39_INTERNAL_410326d0_4_k_cu_20ed93a9_26794cute1_E:
	.zero		1
	.type		_ZN39_INTERNAL_410326d0_4_k_cu_20ed93a9_26794cuda3std3__45__cpo6cbeginE,@object
	.size		_ZN39_INTERNAL_410326d0_4_k_cu_20ed93a9_26794cuda3std3__45__cpo6cbeginE,(_ZN39_INTERNAL_410326d0_4_k_cu_20ed93a9_26794cuda3std3__48in_placeE - _ZN39_INTERNAL_410326d0_4_k_cu_20ed93a9_26794cuda3std3__45__cpo6cbeginE)
_ZN39_INTERNAL_410326d0_4_k_cu_20ed93a9_26794cuda3std3__45__cpo6cbeginE:
	.zero		1
	.type		_ZN39_INTERNAL_410326d0_4_k_cu_20ed93a9_26794cuda3std3__48in_placeE,@object
	.size		_ZN39_INTERNAL_410326d0_4_k_cu_20ed93a9_26794cuda3std3__48in_placeE,(_ZN39_INTERNAL_410326d0_4_k_cu_20ed93a9_26794cuda3std6ranges3__45__cpo9iter_moveE - _ZN39_INTERNAL_410326d0_4_k_cu_20ed93a9_26794cuda3std3__48in_placeE)
_ZN39_INTERNAL_410326d0_4_k_cu_20ed93a9_26794cuda3std3__48in_placeE:
	.zero		1
	.type		_ZN39_INTERNAL_410326d0_4_k_cu_20ed93a9_26794cuda3std6ranges3__45__cpo9iter_moveE,@object
	.size		_ZN39_INTERNAL_410326d0_4_k_cu_20ed93a9_26794cuda3std6ranges3__45__cpo9iter_moveE,(_ZN39_INTERNAL_410326d0_4_k_cu_20ed93a9_26794cuda3std3__45__cpo5beginE - _ZN39_INTERNAL_410326d0_4_k_cu_20ed93a9_26794cuda3std6ranges3__45__cpo9iter_moveE)
_ZN39_INTERNAL_410326d0_4_k_cu_20ed93a9_26794cuda3std6ranges3__45__cpo9iter_moveE:
	.zero		1
	.type		_ZN39_INTERNAL_410326d0_4_k_cu_20ed93a9_26794cuda3std3__45__cpo5beginE,@object
	.size		_ZN39_INTERNAL_410326d0_4_k_cu_20ed93a9_26794cuda3std3__45__cpo5beginE,(_ZN39_INTERNAL_410326d0_4_k_cu_20ed93a9_26794cuda3std3__441_GLOBAL__N__410326d0_4_k_cu_20ed93a9_26796ignoreE - _ZN39_INTERNAL_410326d0_4_k_cu_20ed93a9_26794cuda3std3__45__cpo5beginE)
_ZN39_INTERNAL_410326d0_4_k_cu_20ed93a9_26794cuda3std3__45__cpo5beginE:
	.zero		1
	.type		_ZN39_INTERNAL_410326d0_4_k_cu_20ed93a9_26794cuda3std3__441_GLOBAL__N__410326d0_4_k_cu_20ed93a9_26796ignoreE,@object
	.size		_ZN39_INTERNAL_410326d0_4_k_cu_20ed93a9_26794cuda3std3__441_GLOBAL__N__410326d0_4_k_cu_20ed93a9_26796ignoreE,(_ZN39_INTERNAL_410326d0_4_k_cu_20ed93a9_26794cute7productE - _ZN39_INTERNAL_410326d0_4_k_cu_20ed93a9_26794cuda3std3__441_GLOBAL__N__410326d0_4_k_cu_20ed93a9_26796ignoreE)
_ZN39_INTERNAL_410326d0_4_k_cu_20ed93a9_26794cuda3std3__441_GLOBAL__N__410326d0_4_k_cu_20ed93a9_26796ignoreE:
	.zero		1
	.type		_ZN39_INTERNAL_410326d0_4_k_cu_20ed93a9_26794cute7productE,@object
	.size		_ZN39_INTERNAL_410326d0_4_k_cu_20ed93a9_26794cute7productE,(_ZN39_INTERNAL_410326d0_4_k_cu_20ed93a9_26794cuda3std3__45__cpo3endE - _ZN39_INTERNAL_410326d0_4_k_cu_20ed93a9_26794cute7productE)
_ZN39_INTERNAL_410326d0_4_k_cu_20ed93a9_26794cute7productE:
	.zero		1
	.type		_ZN39_INTERNAL_410326d0_4_k_cu_20ed93a9_26794cuda3std3__45__cpo3endE,@object
	.size		_ZN39_INTERNAL_410326d0_4_k_cu_20ed93a9_26794cuda3std3__45__cpo3endE,(_ZN39_INTERNAL_410326d0_4_k_cu_20ed93a9_26794cuda3std3__419piecewise_constructE - _ZN39_INTERNAL_410326d0_4_k_cu_20ed93a9_26794cuda3std3__45__cpo3endE)
_ZN39_INTERNAL_410326d0_4_k_cu_20ed93a9_26794cuda3std3__45__cpo3endE:
	.zero		1
	.type		_ZN39_INTERNAL_410326d0_4_k_cu_20ed93a9_26794cuda3std3__419piecewise_constructE,@object
	.size		_ZN39_INTERNAL_410326d0_4_k_cu_20ed93a9_26794cuda3std3__419piecewise_constructE,(_ZN39_INTERNAL_410326d0_4_k_cu_20ed93a9_26794cuda3std3__45__cpo4cendE - _ZN39_INTERNAL_410326d0_4_k_cu_20ed93a9_26794cuda3std3__419piecewise_constructE)
_ZN39_INTERNAL_410326d0_4_k_cu_20ed93a9_26794cuda3std3__419piecewise_constructE:
	.zero		1
	.type		_ZN39_INTERNAL_410326d0_4_k_cu_20ed93a9_26794cuda3std3__45__cpo4cendE,@object
	.size		_ZN39_INTERNAL_410326d0_4_k_cu_20ed93a9_26794cuda3std3__45__cpo4cendE,(_ZN39_INTERNAL_410326d0_4_k_cu_20ed93a9_26794cuda3std6ranges3__45__cpo4swapE - _ZN39_INTERNAL_410326d0_4_k_cu_20ed93a9_26794cuda3std3__45__cpo4cendE)
_ZN39_INTERNAL_410326d0_4_k_cu_20ed93a9_26794cuda3std3__45__cpo4cendE:
	.zero		1
	.type		_ZN39_INTERNAL_410326d0_4_k_cu_20ed93a9_26794cuda3std6ranges3__45__cpo4swapE,@object
	.size		_ZN39_INTERNAL_410326d0_4_k_cu_20ed93a9_26794cuda3std6ranges3__45__cpo4swapE,(.L_8 - _ZN39_INTERNAL_410326d0_4_k_cu_20ed93a9_26794cuda3std6ranges3__45__cpo4swapE)
_ZN39_INTERNAL_410326d0_4_k_cu_20ed93a9_26794cuda3std6ranges3__45__cpo4swapE:
	.zero		1
.L_8:


//--------------------- .nv.constant0._ZN7cutlass13device_kernelINS_4gemm6kernel13GemmUniversalIN4cute5tupleIJiiiiEEENS1_10collective13CollectiveMmaINS1_34MainloopSm90TmaGmmaWarpSpecializedILi2ENS5_IJNS4_1CILi1EEENSA_ILi2EEESB_EEENS1_35KernelTmaWarpSpecializedCooperativeEEENS5_IJNSA_ILi256EEENSA_ILi128EEESH_EEENS_6half_tENS5_IJlSB_lEEESJ_SK_NS4_8TiledMMAINS4_8MMA_AtomIJNS4_4SM904GMMA26MMA_64x128x16_F32F16F16_SSILNSO_5MajorE0ELSQ_0ELNSO_7ScaleInE1ELSR_1EEEEEENS4_6LayoutINS5_IJSC_SB_SB_EEENS5_IJSB_NSA_ILi0EEESW_EEEEENS5_IJNS4_10UnderscoreESZ_SZ_EEEEENS4_23SM90_TMA_LOAD_MULTICASTENS4_14ComposedLayoutINS4_7SwizzleILi3ELi4ELi3EEENS4_18smem_ptr_flag_bitsILi16EEENSU_INS5_IJNSA_ILi8EEENSA_ILi64EEEEEENS5_IJS19_SB_EEEEEEEvNS4_8identityENS4_13SM90_TMA_LOADES1D_vS1E_EENS_8epilogue10collective6detail29Sm90TmaWarpSpecializedAdapterINS1I_15DefaultEpilogueISJ_SK_SK_NS1H_6thread17LinearCombinationISJ_Li1EffLNS1M_9ScaleType4KindE0ELNS_15FloatRoundStyleE2ESJ_EENS1_15EpilogueDefaultEEEEEvvEEEEvNT_6ParamsE --------------------------
	.section	.nv.constant0._ZN7cutlass13device_kernelINS_4gemm6kernel13GemmUniversalIN4cute5tupleIJiiiiEEENS1_10collective13CollectiveMmaINS1_34MainloopSm90TmaGmmaWarpSpecializedILi2ENS5_IJNS4_1CILi1EEENSA_ILi2EEESB_EEENS1_35KernelTmaWarpSpecializedCooperativeEEENS5_IJNSA_ILi256EEENSA_ILi128EEESH_EEENS_6half_tENS5_IJlSB_lEEESJ_SK_NS4_8TiledMMAINS4_8MMA_AtomIJNS4_4SM904GMMA26MMA_64x128x16_F32F16F16_SSILNSO_5MajorE0ELSQ_0ELNSO_7ScaleInE1ELSR_1EEEEEENS4_6LayoutINS5_IJSC_SB_SB_EEENS5_IJSB_NSA_ILi0EEESW_EEEEENS5_IJNS4_10UnderscoreESZ_SZ_EEEEENS4_23SM90_TMA_LOAD_MULTICASTENS4_14ComposedLayoutINS4_7SwizzleILi3ELi4ELi3EEENS4_18smem_ptr_flag_bitsILi16EEENSU_INS5_IJNSA_ILi8EEENSA_ILi64EEEEEENS5_IJS19_SB_EEEEEEEvNS4_8identityENS4_13SM90_TMA_LOADES1D_vS1E_EENS_8epilogue10collective6detail29Sm90TmaWarpSpecializedAdapterINS1I_15DefaultEpilogueISJ_SK_SK_NS1H_6thread17LinearCombinationISJ_Li1EffLNS1M_9ScaleType4KindE0ELNS_15FloatRoundStyleE2ESJ_EENS1_15EpilogueDefaultEEEEEvvEEEEvNT_6ParamsE,"a",@progbits
	.sectionflags	@""
	.align	4
.nv.constant0._ZN7cutlass13device_kernelINS_4gemm6kernel13GemmUniversalIN4cute5tupleIJiiiiEEENS1_10collective13CollectiveMmaINS1_34MainloopSm90TmaGmmaWarpSpecializedILi2ENS5_IJNS4_1CILi1EEENSA_ILi2EEESB_EEENS1_35KernelTmaWarpSpecializedCooperativeEEENS5_IJNSA_ILi256EEENSA_ILi128EEESH_EEENS_6half_tENS5_IJlSB_lEEESJ_SK_NS4_8TiledMMAINS4_8MMA_AtomIJNS4_4SM904GMMA26MMA_64x128x16_F32F16F16_SSILNSO_5MajorE0ELSQ_0ELNSO_7ScaleInE1ELSR_1EEEEEENS4_6LayoutINS5_IJSC_SB_SB_EEENS5_IJSB_NSA_ILi0EEESW_EEEEENS5_IJNS4_10UnderscoreESZ_SZ_EEEEENS4_23SM90_TMA_LOAD_MULTICASTENS4_14ComposedLayoutINS4_7SwizzleILi3ELi4ELi3EEENS4_18smem_ptr_flag_bitsILi16EEENSU_INS5_IJNSA_ILi8EEENSA_ILi64EEEEEENS5_IJS19_SB_EEEEEEEvNS4_8identityENS4_13SM90_TMA_LOADES1D_vS1E_EENS_8epilogue10collective6detail29Sm90TmaWarpSpecializedAdapterINS1I_15DefaultEpilogueISJ_SK_SK_NS1H_6thread17LinearCombinationISJ_Li1EffLNS1M_9ScaleType4KindE0ELNS_15FloatRoundStyleE2ESJ_EENS1_15EpilogueDefaultEEEEEvvEEEEvNT_6ParamsE:
	.zero		1664


//--------------------- SYMBOLS --------------------------

	.type		.nv.reservedSmem.offset0,@object
	.size		.nv.reservedSmem.offset0,0x4
	.type		__assertfail,@function
